	.target	sm_100a

	.elftype	@"ET_EXEC"


//--------------------- .note.nv.tkinfo           --------------------------
	.section	.note.nv.tkinfo,"",@"SHT_NOTE"
	.sectionflags	@"SHF_NOTE_NV_TKINFO"
	.tkinfo
        /*0018*/ 	.word	0x00000002
        /*0030*/ 	.string	""
        /*0030*/ 	.string	"ptxas"
        /*0030*/ 	.string	"Cuda compilation tools, release 13.0, V13.0.88"
        /*0030*/ 	.string	"Build cuda_13.0.r13.0/compiler.36424714_0"
        /*0030*/ 	.string	"-arch sm_100a -m 64 "



//--------------------- .note.nv.cuinfo           --------------------------
	.section	.note.nv.cuinfo,"",@"SHT_NOTE"
	.sectionflags	@"SHF_NOTE_NV_CUINFO"
        /*0018*/ 	.short	0x0002
        /*001a*/ 	.short	0x0064
        /*001c*/ 	.short	0x0082
	.zero		2


//--------------------- .nv.info                  --------------------------
	.section	.nv.info,"",@"SHT_CUDA_INFO"
	.align	4


	//----- nvinfo : EIATTR_REGCOUNT
	.align		4
        /*0000*/ 	.byte	0x04, 0x2f
        /*0002*/ 	.short	(.L_19 - .L_18)
	.align		4
.L_18:
        /*0004*/ 	.word	index@(_ZN7cutlass13device_kernelINS_4gemm6kernel13GemmUniversalIN4cute5tupleIJiiiiEEENS1_10collective13CollectiveMmaINS1_35MainloopSm100TmaUmmaWarpSpecializedILi8ELi2ELi4ENS5_IJNS4_1CILi4EEENSA_ILi2EEENSA_ILi1EEEEEEEENS5_IJNSA_ILi64EEENSA_ILi128EEENSA_ILi32EEEEEEfNS5_IJlSD_lEEEfSK_NS4_8TiledMMAINS4_8MMA_AtomIJNS4_17SM100_MMA_TF32_SSINS_10tfloat32_tESO_fLi64ELi128ELNS4_4UMMA5MajorE0ELSQ_0ELNSP_7ScaleInE0ELSR_0EEEEEENS4_6LayoutINS5_IJSD_SD_SD_EEENS5_IJNSA_ILi0EEESW_SW_EEEEENS5_IJNS4_10UnderscoreESZ_SZ_EEEEENS4_23SM90_TMA_LOAD_MULTICASTENS4_14ComposedLayoutINS4_7SwizzleILi3ELi4ELi3EEENS4_18smem_ptr_flag_bitsILi32EEENSU_INS5_IJNSA_ILi8EEESI_EEENS5_IJSI_SD_EEEEEEEvNS4_8identityES12_S1C_vS1D_EENS_8epilogue10collective18CollectiveEpilogueINS1F_23Sm100TmaWarpSpecializedILi4ELi2ELi16ELb1ELb0EEEJSJ_NS5_IJNSU_ISG_SD_EENSU_ISI_SD_EEEEEfSK_fSK_NS1F_6fusion15FusionCallbacksIS1J_NS1N_17LinearCombinationIffffLNS_15FloatRoundStyleE2EEESJ_S1M_JEEENS4_5SM1004TMEM4LOAD26SM100_TMEM_LOAD_16dp128b8xENS4_13SM90_TMA_LOADES1C_NS4_17SM75_U32x4_LDSM_NENS4_14SM90_TMA_STOREES1C_NS4_17SM90_U32x4_STSM_NENS4_39AutoVectorizingCopyWithAssumedAlignmentILi128EEEEEEvvEEEEvNT_6ParamsE)
        /*0008*/ 	.word	0x00000050


	//----- nvinfo : EIATTR_FRAME_SIZE
	.align		4
.L_19:
        /*000c*/ 	.byte	0x04, 0x11
        /*000e*/ 	.short	(.L_21 - .L_20)
	.align		4
.L_20:
        /*0010*/ 	.word	index@($__internal_2_$__cuda_sm10x_tcgen05_guardrail_trap_unallocated_columns_being_dealloced)
        /*0014*/ 	.word	0x00000000


	//----- nvinfo : EIATTR_FRAME_SIZE
	.align		4
.L_21:
        /*0018*/ 	.byte	0x04, 0x11
        /*001a*/ 	.short	(.L_23 - .L_22)
	.align		4
.L_22:
        /*001c*/ 	.word	index@($__internal_1_$__cuda_sm10x_tcgen05_guardrail_trap_phase_invalid_during_alloc)
        /*0020*/ 	.word	0x00000000


	//----- nvinfo : EIATTR_FRAME_SIZE
	.align		4
.L_23:
        /*0024*/ 	.byte	0x04, 0x11
        /*0026*/ 	.short	(.L_25 - .L_24)
	.align		4
.L_24:
        /*0028*/ 	.word	index@($__internal_0_$__cuda_sm10x_tcgen05_guardrail_trap_col_being_dealloced_not_returned_by_alloc)
        /*002c*/ 	.word	0x00000000


	//----- nvinfo : EIATTR_FRAME_SIZE
	.align		4
.L_25:
        /*0030*/ 	.byte	0x04, 0x11
        /*0032*/ 	.short	(.L_27 - .L_26)
	.align		4
.L_26:
        /*0034*/ 	.word	index@(_ZN7cutlass13device_kernelINS_4gemm6kernel13GemmUniversalIN4cute5tupleIJiiiiEEENS1_10collective13CollectiveMmaINS1_35MainloopSm100TmaUmmaWarpSpecializedILi8ELi2ELi4ENS5_IJNS4_1CILi4EEENSA_ILi2EEENSA_ILi1EEEEEEEENS5_IJNSA_ILi64EEENSA_ILi128EEENSA_ILi32EEEEEEfNS5_IJlSD_lEEEfSK_NS4_8TiledMMAINS4_8MMA_AtomIJNS4_17SM100_MMA_TF32_SSINS_10tfloat32_tESO_fLi64ELi128ELNS4_4UMMA5MajorE0ELSQ_0ELNSP_7ScaleInE0ELSR_0EEEEEENS4_6LayoutINS5_IJSD_SD_SD_EEENS5_IJNSA_ILi0EEESW_SW_EEEEENS5_IJNS4_10UnderscoreESZ_SZ_EEEEENS4_23SM90_TMA_LOAD_MULTICASTENS4_14ComposedLayoutINS4_7SwizzleILi3ELi4ELi3EEENS4_18smem_ptr_flag_bitsILi32EEENSU_INS5_IJNSA_ILi8EEESI_EEENS5_IJSI_SD_EEEEEEEvNS4_8identityES12_S1C_vS1D_EENS_8epilogue10collective18CollectiveEpilogueINS1F_23Sm100TmaWarpSpecializedILi4ELi2ELi16ELb1ELb0EEEJSJ_NS5_IJNSU_ISG_SD_EENSU_ISI_SD_EEEEEfSK_fSK_NS1F_6fusion15FusionCallbacksIS1J_NS1N_17LinearCombinationIffffLNS_15FloatRoundStyleE2EEESJ_S1M_JEEENS4_5SM1004TMEM4LOAD26SM100_TMEM_LOAD_16dp128b8xENS4_13SM90_TMA_LOADES1C_NS4_17SM75_U32x4_LDSM_NENS4_14SM90_TMA_STOREES1C_NS4_17SM90_U32x4_STSM_NENS4_39AutoVectorizingCopyWithAssumedAlignmentILi128EEEEEEvvEEEEvNT_6ParamsE)
        /*0038*/ 	.word	0x00000000


	//----- nvinfo : EIATTR_MIN_STACK_SIZE
	.align		4
.L_27:
        /*003c*/ 	.byte	0x04, 0x12
        /*003e*/ 	.short	(.L_29 - .L_28)
	.align		4
.L_28:
        /*0040*/ 	.word	index@(_ZN7cutlass13device_kernelINS_4gemm6kernel13GemmUniversalIN4cute5tupleIJiiiiEEENS1_10collective13CollectiveMmaINS1_35MainloopSm100TmaUmmaWarpSpecializedILi8ELi2ELi4ENS5_IJNS4_1CILi4EEENSA_ILi2EEENSA_ILi1EEEEEEEENS5_IJNSA_ILi64EEENSA_ILi128EEENSA_ILi32EEEEEEfNS5_IJlSD_lEEEfSK_NS4_8TiledMMAINS4_8MMA_AtomIJNS4_17SM100_MMA_TF32_SSINS_10tfloat32_tESO_fLi64ELi128ELNS4_4UMMA5MajorE0ELSQ_0ELNSP_7ScaleInE0ELSR_0EEEEEENS4_6LayoutINS5_IJSD_SD_SD_EEENS5_IJNSA_ILi0EEESW_SW_EEEEENS5_IJNS4_10UnderscoreESZ_SZ_EEEEENS4_23SM90_TMA_LOAD_MULTICASTENS4_14ComposedLayoutINS4_7SwizzleILi3ELi4ELi3EEENS4_18smem_ptr_flag_bitsILi32EEENSU_INS5_IJNSA_ILi8EEESI_EEENS5_IJSI_SD_EEEEEEEvNS4_8identityES12_S1C_vS1D_EENS_8epilogue10collective18CollectiveEpilogueINS1F_23Sm100TmaWarpSpecializedILi4ELi2ELi16ELb1ELb0EEEJSJ_NS5_IJNSU_ISG_SD_EENSU_ISI_SD_EEEEEfSK_fSK_NS1F_6fusion15FusionCallbacksIS1J_NS1N_17LinearCombinationIffffLNS_15FloatRoundStyleE2EEESJ_S1M_JEEENS4_5SM1004TMEM4LOAD26SM100_TMEM_LOAD_16dp128b8xENS4_13SM90_TMA_LOADES1C_NS4_17SM75_U32x4_LDSM_NENS4_14SM90_TMA_STOREES1C_NS4_17SM90_U32x4_STSM_NENS4_39AutoVectorizingCopyWithAssumedAlignmentILi128EEEEEEvvEEEEvNT_6ParamsE)
        /*0044*/ 	.word	0x00000000
.L_29:


//--------------------- .nv.compat                --------------------------
	.section	.nv.compat,"",@"SHT_CUDA_COMPAT_INFO"
	.align	4
        /*0000*/ 	.byte	0x02, 0x09, 0x01, 0x00, 0x02, 0x02, 0x02, 0x00, 0x02, 0x05, 0x05, 0x00, 0x03, 0x07, 0x01, 0x01
        /*0010*/ 	.byte	0x02, 0x03, 0x01, 0x00, 0x02, 0x06, 0x01, 0x00, 0x04, 0x0b, 0x08, 0x00, 0x09, 0x00, 0x00, 0x00
        /*0020*/ 	.byte	0x00, 0x00, 0x00, 0x00


//--------------------- .nv.info._ZN7cutlass13device_kernelINS_4gemm6kernel13GemmUniversalIN4cute5tupleIJiiiiEEENS1_10collective13CollectiveMmaINS1_35MainloopSm100TmaUmmaWarpSpecializedILi8ELi2ELi4ENS5_IJNS4_1CILi4EEENSA_ILi2EEENSA_ILi1EEEEEEEENS5_IJNSA_ILi64EEENSA_ILi128EEENSA_ILi32EEEEEEfNS5_IJlSD_lEEEfSK_NS4_8TiledMMAINS4_8MMA_AtomIJNS4_17SM100_MMA_TF32_SSINS_10tfloat32_tESO_fLi64ELi128ELNS4_4UMMA5MajorE0ELSQ_0ELNSP_7ScaleInE0ELSR_0EEEEEENS4_6LayoutINS5_IJSD_SD_SD_EEENS5_IJNSA_ILi0EEESW_SW_EEEEENS5_IJNS4_10UnderscoreESZ_SZ_EEEEENS4_23SM90_TMA_LOAD_MULTICASTENS4_14ComposedLayoutINS4_7SwizzleILi3ELi4ELi3EEENS4_18smem_ptr_flag_bitsILi32EEENSU_INS5_IJNSA_ILi8EEESI_EEENS5_IJSI_SD_EEEEEEEvNS4_8identityES12_S1C_vS1D_EENS_8epilogue10collective18CollectiveEpilogueINS1F_23Sm100TmaWarpSpecializedILi4ELi2ELi16ELb1ELb0EEEJSJ_NS5_IJNSU_ISG_SD_EENSU_ISI_SD_EEEEEfSK_fSK_NS1F_6fusion15FusionCallbacksIS1J_NS1N_17LinearCombinationIffffLNS_15FloatRoundStyleE2EEESJ_S1M_JEEENS4_5SM1004TMEM4LOAD26SM100_TMEM_LOAD_16dp128b8xENS4_13SM90_TMA_LOADES1C_NS4_17SM75_U32x4_LDSM_NENS4_14SM90_TMA_STOREES1C_NS4_17SM90_U32x4_STSM_NENS4_39AutoVectorizingCopyWithAssumedAlignmentILi128EEEEEEvvEEEEvNT_6ParamsE --------------------------
	.section	.nv.info._ZN7cutlass13device_kernelINS_4gemm6kernel13GemmUniversalIN4cute5tupleIJiiiiEEENS1_10collective13CollectiveMmaINS1_35MainloopSm100TmaUmmaWarpSpecializedILi8ELi2ELi4ENS5_IJNS4_1CILi4EEENSA_ILi2EEENSA_ILi1EEEEEEEENS5_IJNSA_ILi64EEENSA_ILi128EEENSA_ILi32EEEEEEfNS5_IJlSD_lEEEfSK_NS4_8TiledMMAINS4_8MMA_AtomIJNS4_17SM100_MMA_TF32_SSINS_10tfloat32_tESO_fLi64ELi128ELNS4_4UMMA5MajorE0ELSQ_0ELNSP_7ScaleInE0ELSR_0EEEEEENS4_6LayoutINS5_IJSD_SD_SD_EEENS5_IJNSA_ILi0EEESW_SW_EEEEENS5_IJNS4_10UnderscoreESZ_SZ_EEEEENS4_23SM90_TMA_LOAD_MULTICASTENS4_14ComposedLayoutINS4_7SwizzleILi3ELi4ELi3EEENS4_18smem_ptr_flag_bitsILi32EEENSU_INS5_IJNSA_ILi8EEESI_EEENS5_IJSI_SD_EEEEEEEvNS4_8identityES12_S1C_vS1D_EENS_8epilogue10collective18CollectiveEpilogueINS1F_23Sm100TmaWarpSpecializedILi4ELi2ELi16ELb1ELb0EEEJSJ_NS5_IJNSU_ISG_SD_EENSU_ISI_SD_EEEEEfSK_fSK_NS1F_6fusion15FusionCallbacksIS1J_NS1N_17LinearCombinationIffffLNS_15FloatRoundStyleE2EEESJ_S1M_JEEENS4_5SM1004TMEM4LOAD26SM100_TMEM_LOAD_16dp128b8xENS4_13SM90_TMA_LOADES1C_NS4_17SM75_U32x4_LDSM_NENS4_14SM90_TMA_STOREES1C_NS4_17SM90_U32x4_STSM_NENS4_39AutoVectorizingCopyWithAssumedAlignmentILi128EEEEEEvvEEEEvNT_6ParamsE,"",@"SHT_CUDA_INFO"
	.sectionflags	@""
	.align	4


	//----- nvinfo : EIATTR_CUDA_API_VERSION
	.align		4
        /*0000*/ 	.byte	0x04, 0x37
        /*0002*/ 	.short	(.L_31 - .L_30)
.L_30:
        /*0004*/ 	.word	0x00000082


	//----- nvinfo : EIATTR_KPARAM_INFO
	.align		4
.L_31:
        /*0008*/ 	.byte	0x04, 0x17
        /*000a*/ 	.short	(.L_33 - .L_32)
.L_32:
        /*000c*/ 	.word	0x00000000
        /*0010*/ 	.short	0x0000
        /*0012*/ 	.short	0x0000
        /*0014*/ 	.byte	0x00, 0xf0, 0x01, 0x20


	//----- nvinfo : EIATTR_AT_ENTRY_FRAGMENTS
	.align		4
.L_33:
        /*0018*/ 	.byte	0x04, 0x4f
        /*001a*/ 	.short	(.L_35 - .L_34)


	//   ....[0]....
.L_34:
        /*001c*/ 	.word	0x00000006


	//----- nvinfo : EIATTR_RESERVED_SMEM_USED
	.align		4
.L_35:
        /*0020*/ 	.byte	0x01, 0x41
	.zero		2


	//----- nvinfo : EIATTR_SPARSE_MMA_MASK
	.align		4
        /*0024*/ 	.byte	0x03, 0x50
        /*0026*/ 	.short	0x0000


	//----- nvinfo : EIATTR_TCGEN05_1CTA_USED
	.align		4
        /*0028*/ 	.byte	0x01, 0x51
	.zero		2


	//----- nvinfo : EIATTR_MAXREG_COUNT
	.align		4
        /*002c*/ 	.byte	0x03, 0x1b
        /*002e*/ 	.short	0x00ff


	//----- nvinfo : EIATTR_NUM_BARRIERS
	.align		4
        /*0030*/ 	.byte	0x02, 0x4c
        /*0032*/ 	.byte	0x07
	.zero		1


	//----- nvinfo : EIATTR_EXTERNS
	.align		4
        /*0034*/ 	.byte	0x04, 0x0f
        /*0036*/ 	.short	(.L_37 - .L_36)


	//   ....[0]....
	.align		4
.L_36:
        /*0038*/ 	.word	index@(__assertfail)


	//----- nvinfo : EIATTR_MERCURY_ISA_VERSION
	.align		4
.L_37:
        /*003c*/ 	.byte	0x03, 0x5f
        /*003e*/ 	.short	0x0101


	//----- nvinfo : EIATTR_INT_WARP_WIDE_INSTR_OFFSETS
	.align		4
        /*0040*/ 	.byte	0x04, 0x31
        /*0042*/ 	.short	(.L_39 - .L_38)


	//   ....[0]....
.L_38:
        /*0044*/ 	.word	0x00004280


	//   ....[1]....
        /*0048*/ 	.word	0x000042b0


	//   ....[2]....
        /*004c*/ 	.word	0x000042d0


	//   ....[3]....
        /*0050*/ 	.word	0x00004e50


	//   ....[4]....
        /*0054*/ 	.word	0x00004ec0


	//   ....[5]....
        /*0058*/ 	.word	0x00004f90


	//   ....[6]....
        /*005c*/ 	.word	0x00005010


	//   ....[7]....
        /*0060*/ 	.word	0x00005100


	//   ....[8]....
        /*0064*/ 	.word	0x00005180


	//   ....[9]....
        /*0068*/ 	.word	0x00005260


	//   ....[10]....
        /*006c*/ 	.word	0x00005310


	//----- nvinfo : EIATTR_COOP_GROUP_MASK_REGIDS
	.align		4
.L_39:
        /*0070*/ 	.byte	0x04, 0x29
        /*0072*/ 	.short	(.L_41 - .L_40)


	//   ....[0]....
.L_40:
        /*0074*/ 	.word	0xffffffff


	//   ....[1]....
        /*0078*/ 	.word	0xffffffff


	//   ....[2]....
        /*007c*/ 	.word	0xffffffff


	//   ....[3]....
        /*0080*/ 	.word	0xffffffff


	//   ....[4]....
        /*0084*/ 	.word	0xffffffff


	//   ....[5]....
        /*0088*/ 	.word	0xffffffff


	//   ....[6]....
        /*008c*/ 	.word	0xffffffff


	//   ....[7]....
        /*0090*/ 	.word	0xffffffff


	//   ....[8]....
        /*0094*/ 	.word	0xffffffff


	//   ....[9]....
        /*0098*/ 	.word	0xffffffff


	//   ....[10]....
        /*009c*/ 	.word	0xffffffff


	//   ....[11]....
        /*00a0*/ 	.word	0xffffffff


	//   ....[12]....
        /*00a4*/ 	.word	0xffffffff


	//   ....[13]....
        /*00a8*/ 	.word	0xffffffff


	//----- nvinfo : EIATTR_COOP_GROUP_INSTR_OFFSETS
	.align		4
.L_41:
        /*00ac*/ 	.byte	0x04, 0x28
        /*00ae*/ 	.short	(.L_43 - .L_42)


	//   ....[0]....
.L_42:
        /*00b0*/ 	.word	0x00000080


	//   ....[1]....
        /*00b4*/ 	.word	0x000004f0


	//   ....[2]....
        /*00b8*/ 	.word	0x00000750


	//   ....[3]....
        /*00bc*/ 	.word	0x000008f0


	//   ....[4]....
        /*00c0*/ 	.word	0x000009f0


	//   ....[5]....
        /*00c4*/ 	.word	0x00000b60


	//   ....[6]....
        /*00c8*/ 	.word	0x00000d00


	//   ....[7]....
        /*00cc*/ 	.word	0x00000eb0


	//   ....[8]....
        /*00d0*/ 	.word	0x00002340


	//   ....[9]....
        /*00d4*/ 	.word	0x00003470


	//   ....[10]....
        /*00d8*/ 	.word	0x00003680


	//   ....[11]....
        /*00dc*/ 	.word	0x000036b0


	//   ....[12]....
        /*00e0*/ 	.word	0x00004160


	//   ....[13]....
        /*00e4*/ 	.word	0x00004390


	//----- nvinfo : EIATTR_VRC_CTA_INIT_COUNT
	.align		4
.L_43:
        /*00e8*/ 	.byte	0x02, 0x4a
        /*00ea*/ 	.byte	0x80
	.zero		1


	//----- nvinfo : EIATTR_SYSCALL_OFFSETS
	.align		4
        /*00ec*/ 	.byte	0x04, 0x46
        /*00ee*/ 	.short	(.L_45 - .L_44)


	//   ....[0]....
.L_44:
        /*00f0*/ 	.word	0x00005fb0


	//   ....[1]....
        /*00f4*/ 	.word	0x000060a0


	//   ....[2]....
        /*00f8*/ 	.word	0x00006910


	//   ....[3]....
        /*00fc*/ 	.word	0x000070d0


	//   ....[4]....
        /*0100*/ 	.word	0x00007840


	//   ....[5]....
        /*0104*/ 	.word	0x00007fa0


	//----- nvinfo : EIATTR_MBARRIER_INSTR_OFFSETS
	.align		4
.L_45:
        /*0108*/ 	.byte	0x04, 0x39
        /*010a*/ 	.short	(.L_47 - .L_46)


	//   ....[0]....
.L_46:
        /*010c*/ 	.word	0x00000630
        /*0110*/ 	.word	0x000000ff
        /*0114*/ 	.word	0x00000000
        /*0118*/ 	.short	0x0100
        /*011a*/ 	.byte	0x04
	.zero		1


	//   ....[1]....
        /*011c*/ 	.word	0x00000640
        /*0120*/ 	.word	0x000000ff
        /*0124*/ 	.word	0x00000040
        /*0128*/ 	.short	0x0100
        /*012a*/ 	.byte	0x04
	.zero		1


	//   ....[2]....
        /*012c*/ 	.word	0x00000650
        /*0130*/ 	.word	0x000000ff
        /*0134*/ 	.word	0x00000008
        /*0138*/ 	.short	0x0100
        /*013a*/ 	.byte	0x04
	.zero		1


	//   ....[3]....
        /*013c*/ 	.word	0x00000660
        /*0140*/ 	.word	0x000000ff
        /*0144*/ 	.word	0x00000048
        /*0148*/ 	.short	0x0100
        /*014a*/ 	.byte	0x04
	.zero		1


	//   ....[4]....
        /*014c*/ 	.word	0x00000670
        /*0150*/ 	.word	0x000000ff
        /*0154*/ 	.word	0x00000010
        /*0158*/ 	.short	0x0100
        /*015a*/ 	.byte	0x04
	.zero		1


	//   ....[5]....
        /*015c*/ 	.word	0x00000680
        /*0160*/ 	.word	0x000000ff
        /*0164*/ 	.word	0x00000050
        /*0168*/ 	.short	0x0100
        /*016a*/ 	.byte	0x04
	.zero		1


	//   ....[6]....
        /*016c*/ 	.word	0x00000690
        /*0170*/ 	.word	0x000000ff
        /*0174*/ 	.word	0x00000018
        /*0178*/ 	.short	0x0100
        /*017a*/ 	.byte	0x04
	.zero		1


	//   ....[7]....
        /*017c*/ 	.word	0x000006a0
        /*0180*/ 	.word	0x000000ff
        /*0184*/ 	.word	0x00000058
        /*0188*/ 	.short	0x0100
        /*018a*/ 	.byte	0x04
	.zero		1


	//   ....[8]....
        /*018c*/ 	.word	0x000006b0
        /*0190*/ 	.word	0x000000ff
        /*0194*/ 	.word	0x00000020
        /*0198*/ 	.short	0x0100
        /*019a*/ 	.byte	0x04
	.zero		1


	//   ....[9]....
        /*019c*/ 	.word	0x000006c0
        /*01a0*/ 	.word	0x000000ff
        /*01a4*/ 	.word	0x00000060
        /*01a8*/ 	.short	0x0100
        /*01aa*/ 	.byte	0x04
	.zero		1


	//   ....[10]....
        /*01ac*/ 	.word	0x000006d0
        /*01b0*/ 	.word	0x000000ff
        /*01b4*/ 	.word	0x00000028
        /*01b8*/ 	.short	0x0100
        /*01ba*/ 	.byte	0x04
	.zero		1


	//   ....[11]....
        /*01bc*/ 	.word	0x000006e0
        /*01c0*/ 	.word	0x000000ff
        /*01c4*/ 	.word	0x00000068
        /*01c8*/ 	.short	0x0100
        /*01ca*/ 	.byte	0x04
	.zero		1


	//   ....[12]....
        /*01cc*/ 	.word	0x000006f0
        /*01d0*/ 	.word	0x000000ff
        /*01d4*/ 	.word	0x00000030
        /*01d8*/ 	.short	0x0100
        /*01da*/ 	.byte	0x04
	.zero		1


	//   ....[13]....
        /*01dc*/ 	.word	0x00000700
        /*01e0*/ 	.word	0x000000ff
        /*01e4*/ 	.word	0x00000070
        /*01e8*/ 	.short	0x0100
        /*01ea*/ 	.byte	0x04
	.zero		1


	//   ....[14]....
        /*01ec*/ 	.word	0x00000710
        /*01f0*/ 	.word	0x000000ff
        /*01f4*/ 	.word	0x00000038
        /*01f8*/ 	.short	0x0100
        /*01fa*/ 	.byte	0x04
	.zero		1


	//   ....[15]....
        /*01fc*/ 	.word	0x00000720
        /*0200*/ 	.word	0x000000ff
        /*0204*/ 	.word	0x00000078
        /*0208*/ 	.short	0x0100
        /*020a*/ 	.byte	0x04
	.zero		1


	//   ....[16]....
        /*020c*/ 	.word	0x00000860
        /*0210*/ 	.word	0x000000ff
        /*0214*/ 	.word	0x00000080
        /*0218*/ 	.short	0x0100
        /*021a*/ 	.byte	0x04
	.zero		1


	//   ....[17]....
        /*021c*/ 	.word	0x00000870
        /*0220*/ 	.word	0x000000ff
        /*0224*/ 	.word	0x000000a0
        /*0228*/ 	.short	0x0100
        /*022a*/ 	.byte	0x04
	.zero		1


	//   ....[18]....
        /*022c*/ 	.word	0x00000880
        /*0230*/ 	.word	0x000000ff
        /*0234*/ 	.word	0x00000088
        /*0238*/ 	.short	0x0100
        /*023a*/ 	.byte	0x04
	.zero		1


	//   ....[19]....
        /*023c*/ 	.word	0x00000890
        /*0240*/ 	.word	0x000000ff
        /*0244*/ 	.word	0x000000a8
        /*0248*/ 	.short	0x0100
        /*024a*/ 	.byte	0x04
	.zero		1


	//   ....[20]....
        /*024c*/ 	.word	0x000008a0
        /*0250*/ 	.word	0x000000ff
        /*0254*/ 	.word	0x00000090
        /*0258*/ 	.short	0x0100
        /*025a*/ 	.byte	0x04
	.zero		1


	//   ....[21]....
        /*025c*/ 	.word	0x000008b0
        /*0260*/ 	.word	0x000000ff
        /*0264*/ 	.word	0x000000b0
        /*0268*/ 	.short	0x0100
        /*026a*/ 	.byte	0x04
	.zero		1


	//   ....[22]....
        /*026c*/ 	.word	0x000008c0
        /*0270*/ 	.word	0x000000ff
        /*0274*/ 	.word	0x00000098
        /*0278*/ 	.short	0x0100
        /*027a*/ 	.byte	0x04
	.zero		1


	//   ....[23]....
        /*027c*/ 	.word	0x000008d0
        /*0280*/ 	.word	0x000000ff
        /*0284*/ 	.word	0x000000b8
        /*0288*/ 	.short	0x0100
        /*028a*/ 	.byte	0x04
	.zero		1


	//   ....[24]....
        /*028c*/ 	.word	0x000009c0
        /*0290*/ 	.word	0x000000ff
        /*0294*/ 	.word	0x000000c0
        /*0298*/ 	.short	0x0100
        /*029a*/ 	.byte	0x06
	.zero		1


	//   ....[25]....
        /*029c*/ 	.word	0x000009d0
        /*02a0*/ 	.word	0x000000ff
        /*02a4*/ 	.word	0x000000c8
        /*02a8*/ 	.short	0x0100
        /*02aa*/ 	.byte	0x06
	.zero		1


	//   ....[26]....
        /*02ac*/ 	.word	0x00000b10
        /*02b0*/ 	.word	0x000000ff
        /*02b4*/ 	.word	0x000000d0
        /*02b8*/ 	.short	0x0100
        /*02ba*/ 	.byte	0x06
	.zero		1


	//   ....[27]....
        /*02bc*/ 	.word	0x00000b20
        /*02c0*/ 	.word	0x000000ff
        /*02c4*/ 	.word	0x000000e0
        /*02c8*/ 	.short	0x0100
        /*02ca*/ 	.byte	0x06
	.zero		1


	//   ....[28]....
        /*02cc*/ 	.word	0x00000b30
        /*02d0*/ 	.word	0x000000ff
        /*02d4*/ 	.word	0x000000d8
        /*02d8*/ 	.short	0x0100
        /*02da*/ 	.byte	0x06
	.zero		1


	//   ....[29]....
        /*02dc*/ 	.word	0x00000b40
        /*02e0*/ 	.word	0x000000ff
        /*02e4*/ 	.word	0x000000e8
        /*02e8*/ 	.short	0x0100
        /*02ea*/ 	.byte	0x06
	.zero		1


	//   ....[30]....
        /*02ec*/ 	.word	0x00000c70
        /*02f0*/ 	.word	0x000000ff
        /*02f4*/ 	.word	0x000000f0
        /*02f8*/ 	.short	0x0100
        /*02fa*/ 	.byte	0x04
	.zero		1


	//   ....[31]....
        /*02fc*/ 	.word	0x00000c80
        /*0300*/ 	.word	0x000000ff
        /*0304*/ 	.word	0x00000110
        /*0308*/ 	.short	0x0100
        /*030a*/ 	.byte	0x04
	.zero		1


	//   ....[32]....
        /*030c*/ 	.word	0x00000c90
        /*0310*/ 	.word	0x000000ff
        /*0314*/ 	.word	0x000000f8
        /*0318*/ 	.short	0x0100
        /*031a*/ 	.byte	0x04
	.zero		1


	//   ....[33]....
        /*031c*/ 	.word	0x00000ca0
        /*0320*/ 	.word	0x000000ff
        /*0324*/ 	.word	0x00000118
        /*0328*/ 	.short	0x0100
        /*032a*/ 	.byte	0x04
	.zero		1


	//   ....[34]....
        /*032c*/ 	.word	0x00000cb0
        /*0330*/ 	.word	0x000000ff
        /*0334*/ 	.word	0x00000100
        /*0338*/ 	.short	0x0100
        /*033a*/ 	.byte	0x04
	.zero		1


	//   ....[35]....
        /*033c*/ 	.word	0x00000cc0
        /*0340*/ 	.word	0x000000ff
        /*0344*/ 	.word	0x00000120
        /*0348*/ 	.short	0x0100
        /*034a*/ 	.byte	0x04
	.zero		1


	//   ....[36]....
        /*034c*/ 	.word	0x00000cd0
        /*0350*/ 	.word	0x000000ff
        /*0354*/ 	.word	0x00000108
        /*0358*/ 	.short	0x0100
        /*035a*/ 	.byte	0x04
	.zero		1


	//   ....[37]....
        /*035c*/ 	.word	0x00000ce0
        /*0360*/ 	.word	0x000000ff
        /*0364*/ 	.word	0x00000128
        /*0368*/ 	.short	0x0100
        /*036a*/ 	.byte	0x04
	.zero		1


	//   ....[38]....
        /*036c*/ 	.word	0x00000dd0
        /*0370*/ 	.word	0x000000ff
        /*0374*/ 	.word	0x00000130
        /*0378*/ 	.short	0x0100
        /*037a*/ 	.byte	0x04
	.zero		1


	//   ....[39]....
        /*037c*/ 	.word	0x00000de0
        /*0380*/ 	.word	0x000000ff
        /*0384*/ 	.word	0x00000140
        /*0388*/ 	.short	0x0100
        /*038a*/ 	.byte	0x04
	.zero		1


	//   ....[40]....
        /*038c*/ 	.word	0x00000df0
        /*0390*/ 	.word	0x000000ff
        /*0394*/ 	.word	0x00000138
        /*0398*/ 	.short	0x0100
        /*039a*/ 	.byte	0x04
	.zero		1


	//   ....[41]....
        /*039c*/ 	.word	0x00000e00
        /*03a0*/ 	.word	0x000000ff
        /*03a4*/ 	.word	0x00000148
        /*03a8*/ 	.short	0x0100
        /*03aa*/ 	.byte	0x04
	.zero		1


	//   ....[42]....
        /*03ac*/ 	.word	0x00001bb0
        /*03b0*/ 	.word	0x00000000
        /*03b4*/ 	.word	0x00000140
        /*03b8*/ 	.short	0x010a
        /*03ba*/ 	.byte	0xff
	.zero		1


	//   ....[43]....
        /*03bc*/ 	.word	0x00001be0
        /*03c0*/ 	.word	0x00000000
        /*03c4*/ 	.word	0x00000130
        /*03c8*/ 	.short	0x0101
        /*03ca*/ 	.byte	0xff
	.zero		1


	//   ....[44]....
        /*03cc*/ 	.word	0x00001c90
        /*03d0*/ 	.word	0x000000ff
        /*03d4*/ 	.word	0x00000040
        /*03d8*/ 	.short	0x010a
        /*03da*/ 	.byte	0x04
	.zero		1


	//   ....[45]....
        /*03dc*/ 	.word	0x00001d20
        /*03e0*/ 	.word	0x000000ff
        /*03e4*/ 	.word	0x00000040
        /*03e8*/ 	.short	0x010a
        /*03ea*/ 	.byte	0x21
	.zero		1


	//   ....[46]....
        /*03ec*/ 	.word	0x00001eb0
        /*03f0*/ 	.word	0x000000ff
        /*03f4*/ 	.word	0x00000040
        /*03f8*/ 	.short	0x010a
        /*03fa*/ 	.byte	0x05
	.zero		1


	//   ....[47]....
        /*03fc*/ 	.word	0x00002000
        /*0400*/ 	.word	0x000000ff
        /*0404*/ 	.word	0x000000c8
        /*0408*/ 	.short	0x0101
        /*040a*/ 	.byte	0x15
	.zero		1


	//   ....[48]....
        /*040c*/ 	.word	0x00002020
        /*0410*/ 	.word	0x000000ff
        /*0414*/ 	.word	0x00000040
        /*0418*/ 	.short	0x010a
        /*041a*/ 	.byte	0x04
	.zero		1


	//   ....[49]....
        /*041c*/ 	.word	0x000020a0
        /*0420*/ 	.word	0x000000ff
        /*0424*/ 	.word	0x00000040
        /*0428*/ 	.short	0x010a
        /*042a*/ 	.byte	0x11
	.zero		1


	//   ....[50]....
        /*042c*/ 	.word	0x00002230
        /*0430*/ 	.word	0x000000ff
        /*0434*/ 	.word	0x00000040
        /*0438*/ 	.short	0x010a
        /*043a*/ 	.byte	0x05
	.zero		1


	//   ....[51]....
        /*043c*/ 	.word	0x00002370
        /*0440*/ 	.word	0x00000003
        /*0444*/ 	.word	0x000000d0
        /*0448*/ 	.short	0x010a
        /*044a*/ 	.byte	0xff
	.zero		1


	//   ....[52]....
        /*044c*/ 	.word	0x000024c0
        /*0450*/ 	.word	0x00000000
        /*0454*/ 	.word	0x00000000
        /*0458*/ 	.short	0x0101
        /*045a*/ 	.byte	0xff
	.zero		1


	//   ....[53]....
        /*045c*/ 	.word	0x00002a80
        /*0460*/ 	.word	0x000000ff
        /*0464*/ 	.word	0x00000000
        /*0468*/ 	.short	0x010a
        /*046a*/ 	.byte	0x04
	.zero		1


	//   ....[54]....
        /*046c*/ 	.word	0x00002b10
        /*0470*/ 	.word	0x000000ff
        /*0474*/ 	.word	0x00000000
        /*0478*/ 	.short	0x010a
        /*047a*/ 	.byte	0x05
	.zero		1


	//   ....[55]....
        /*047c*/ 	.word	0x00002ba0
        /*0480*/ 	.word	0x000000ff
        /*0484*/ 	.word	0x00000000
        /*0488*/ 	.short	0x010a
        /*048a*/ 	.byte	0x05
	.zero		1


	//   ....[56]....
        /*048c*/ 	.word	0x00002c30
        /*0490*/ 	.word	0x000000ff
        /*0494*/ 	.word	0x00000000
        /*0498*/ 	.short	0x010a
        /*049a*/ 	.byte	0x05
	.zero		1


	//   ....[57]....
        /*049c*/ 	.word	0x00002cc0
        /*04a0*/ 	.word	0x000000ff
        /*04a4*/ 	.word	0x00000000
        /*04a8*/ 	.short	0x010a
        /*04aa*/ 	.byte	0x05
	.zero		1


	//   ....[58]....
        /*04ac*/ 	.word	0x00002d50
        /*04b0*/ 	.word	0x000000ff
        /*04b4*/ 	.word	0x00000000
        /*04b8*/ 	.short	0x010a
        /*04ba*/ 	.byte	0x05
	.zero		1


	//   ....[59]....
        /*04bc*/ 	.word	0x00002de0
        /*04c0*/ 	.word	0x000000ff
        /*04c4*/ 	.word	0x00000000
        /*04c8*/ 	.short	0x010a
        /*04ca*/ 	.byte	0x05
	.zero		1


	//   ....[60]....
        /*04cc*/ 	.word	0x00002e80
        /*04d0*/ 	.word	0x00000000
        /*04d4*/ 	.word	0x00000000
        /*04d8*/ 	.short	0x010a
        /*04da*/ 	.byte	0xff
	.zero		1


	//   ....[61]....
        /*04dc*/ 	.word	0x00002fc0
        /*04e0*/ 	.word	0x00000002
        /*04e4*/ 	.word	0x00000130
        /*04e8*/ 	.short	0x010a
        /*04ea*/ 	.byte	0xff
	.zero		1


	//   ....[62]....
        /*04ec*/ 	.word	0x00003030
        /*04f0*/ 	.word	0x00000002
        /*04f4*/ 	.word	0x00000000
        /*04f8*/ 	.short	0x0101
        /*04fa*/ 	.byte	0xff
	.zero		1


	//   ....[63]....
        /*04fc*/ 	.word	0x00003050
        /*0500*/ 	.word	0x000000ff
        /*0504*/ 	.word	0x000000e0
        /*0508*/ 	.short	0x010a
        /*050a*/ 	.byte	0x04
	.zero		1


	//   ....[64]....
        /*050c*/ 	.word	0x00003170
        /*0510*/ 	.word	0x00000002
        /*0514*/ 	.word	0x000000d0
        /*0518*/ 	.short	0x010a
        /*051a*/ 	.byte	0xff
	.zero		1


	//   ....[65]....
        /*051c*/ 	.word	0x00003270
        /*0520*/ 	.word	0x00000002
        /*0524*/ 	.word	0x00000000
        /*0528*/ 	.short	0x0101
        /*052a*/ 	.byte	0xff
	.zero		1


	//   ....[66]....
        /*052c*/ 	.word	0x00003300
        /*0530*/ 	.word	0x000000ff
        /*0534*/ 	.word	0x000000e0
        /*0538*/ 	.short	0x0106
        /*053a*/ 	.byte	0x04
	.zero		1


	//   ....[67]....
        /*053c*/ 	.word	0x00003320
        /*0540*/ 	.word	0x000000ff
        /*0544*/ 	.word	0x000000e0
        /*0548*/ 	.short	0x010a
        /*054a*/ 	.byte	0x04
	.zero		1


	//   ....[68]....
        /*054c*/ 	.word	0x000033b0
        /*0550*/ 	.word	0x000000ff
        /*0554*/ 	.word	0x000000e0
        /*0558*/ 	.short	0x0106
        /*055a*/ 	.byte	0x07
	.zero		1


	//   ....[69]....
        /*055c*/ 	.word	0x000033f0
        /*0560*/ 	.word	0x00000000
        /*0564*/ 	.word	0x000000e0
        /*0568*/ 	.short	0x010a
        /*056a*/ 	.byte	0xff
	.zero		1


	//   ....[70]....
        /*056c*/ 	.word	0x00003950
        /*0570*/ 	.word	0x00000000
        /*0574*/ 	.word	0x000000d0
        /*0578*/ 	.short	0x010a
        /*057a*/ 	.byte	0xff
	.zero		1


	//   ....[71]....
        /*057c*/ 	.word	0x00003a50
        /*0580*/ 	.word	0x00000003
        /*0584*/ 	.word	0x00000000
        /*0588*/ 	.short	0x0101
        /*058a*/ 	.byte	0xff
	.zero		1


	//   ....[72]....
        /*058c*/ 	.word	0x00003a60
        /*0590*/ 	.word	0x000000ff
        /*0594*/ 	.word	0x00000000
        /*0598*/ 	.short	0x010a
        /*059a*/ 	.byte	0x04
	.zero		1


	//   ....[73]....
        /*059c*/ 	.word	0x00003ae0
        /*05a0*/ 	.word	0x000000ff
        /*05a4*/ 	.word	0x00000110
        /*05a8*/ 	.short	0x010a
        /*05aa*/ 	.byte	0x1f
	.zero		1


	//   ....[74]....
        /*05ac*/ 	.word	0x00003bc0
        /*05b0*/ 	.word	0x000000ff
        /*05b4*/ 	.word	0x00000000
        /*05b8*/ 	.short	0x010a
        /*05ba*/ 	.byte	0x05
	.zero		1


	//   ....[75]....
        /*05bc*/ 	.word	0x00003d00
        /*05c0*/ 	.word	0x000000ff
        /*05c4*/ 	.word	0x00000000
        /*05c8*/ 	.short	0x010a
        /*05ca*/ 	.byte	0x04
	.zero		1


	//   ....[76]....
        /*05cc*/ 	.word	0x00003f90
        /*05d0*/ 	.word	0x000000ff
        /*05d4*/ 	.word	0x00000000
        /*05d8*/ 	.short	0x010a
        /*05da*/ 	.byte	0x04
	.zero		1


	//   ....[77]....
        /*05dc*/ 	.word	0x00004020
        /*05e0*/ 	.word	0x000000ff
        /*05e4*/ 	.word	0x00000000
        /*05e8*/ 	.short	0x010a
        /*05ea*/ 	.byte	0x05
	.zero		1


	//   ....[78]....
        /*05ec*/ 	.word	0x000040b0
        /*05f0*/ 	.word	0x000000ff
        /*05f4*/ 	.word	0x00000000
        /*05f8*/ 	.short	0x010a
        /*05fa*/ 	.byte	0x05
	.zero		1


	//   ....[79]....
        /*05fc*/ 	.word	0x00004140
        /*0600*/ 	.word	0x000000ff
        /*0604*/ 	.word	0x00000000
        /*0608*/ 	.short	0x010a
        /*060a*/ 	.byte	0x04
	.zero		1


	//   ....[80]....
        /*060c*/ 	.word	0x00004650
        /*0610*/ 	.word	0x0000000c
        /*0614*/ 	.word	0x000000d0
        /*0618*/ 	.short	0x010a
        /*061a*/ 	.byte	0xff
	.zero		1


	//   ....[81]....
        /*061c*/ 	.word	0x000047c0
        /*0620*/ 	.word	0x00000000
        /*0624*/ 	.word	0x00000000
        /*0628*/ 	.short	0x0101
        /*062a*/ 	.byte	0xff
	.zero		1


	//   ....[82]....
        /*062c*/ 	.word	0x00004c50
        /*0630*/ 	.word	0x000000ff
        /*0634*/ 	.word	0x000000c8
        /*0638*/ 	.short	0x010a
        /*063a*/ 	.byte	0x15
	.zero		1


	//   ....[83]....
        /*063c*/ 	.word	0x00004dd0
        /*0640*/ 	.word	0x000000ff
        /*0644*/ 	.word	0x000000a0
        /*0648*/ 	.short	0x010a
        /*064a*/ 	.byte	0x15
	.zero		1


	//   ....[84]....
        /*064c*/ 	.word	0x00004f40
        /*0650*/ 	.word	0x000000ff
        /*0654*/ 	.word	0x00000080
        /*0658*/ 	.short	0x010b
        /*065a*/ 	.byte	0x15
	.zero		1


	//   ....[85]....
        /*065c*/ 	.word	0x00004f50
        /*0660*/ 	.word	0x000000ff
        /*0664*/ 	.word	0x00000000
        /*0668*/ 	.short	0x0101
        /*066a*/ 	.byte	0x28
	.zero		1


	//   ....[86]....
        /*066c*/ 	.word	0x00004f60
        /*0670*/ 	.word	0x000000ff
        /*0674*/ 	.word	0x000000a8
        /*0678*/ 	.short	0x010a
        /*067a*/ 	.byte	0x15
	.zero		1


	//   ....[87]....
        /*067c*/ 	.word	0x000050b0
        /*0680*/ 	.word	0x000000ff
        /*0684*/ 	.word	0x00000088
        /*0688*/ 	.short	0x010b
        /*068a*/ 	.byte	0x15
	.zero		1


	//   ....[88]....
        /*068c*/ 	.word	0x000050c0
        /*0690*/ 	.word	0x000000ff
        /*0694*/ 	.word	0x00000000
        /*0698*/ 	.short	0x0101
        /*069a*/ 	.byte	0x27
	.zero		1


	//   ....[89]....
        /*069c*/ 	.word	0x000050d0
        /*06a0*/ 	.word	0x000000ff
        /*06a4*/ 	.word	0x000000b0
        /*06a8*/ 	.short	0x010a
        /*06aa*/ 	.byte	0x15
	.zero		1


	//   ....[90]....
        /*06ac*/ 	.word	0x00005210
        /*06b0*/ 	.word	0x000000ff
        /*06b4*/ 	.word	0x00000090
        /*06b8*/ 	.short	0x010b
        /*06ba*/ 	.byte	0x15
	.zero		1


	//   ....[91]....
        /*06bc*/ 	.word	0x00005220
        /*06c0*/ 	.word	0x000000ff
        /*06c4*/ 	.word	0x00000000
        /*06c8*/ 	.short	0x0101
        /*06ca*/ 	.byte	0x26
	.zero		1


	//   ....[92]....
        /*06cc*/ 	.word	0x00005230
        /*06d0*/ 	.word	0x000000ff
        /*06d4*/ 	.word	0x000000b8
        /*06d8*/ 	.short	0x010a
        /*06da*/ 	.byte	0x15
	.zero		1


	//   ....[93]....
        /*06dc*/ 	.word	0x00005430
        /*06e0*/ 	.word	0x000000ff
        /*06e4*/ 	.word	0x00000098
        /*06e8*/ 	.short	0x010b
        /*06ea*/ 	.byte	0x15
	.zero		1


	//   ....[94]....
        /*06ec*/ 	.word	0x00005440
        /*06f0*/ 	.word	0x000000ff
        /*06f4*/ 	.word	0x00000000
        /*06f8*/ 	.short	0x0101
        /*06fa*/ 	.byte	0x25
	.zero		1


	//   ....[95]....
        /*06fc*/ 	.word	0x00005470
        /*0700*/ 	.word	0x000000ff
        /*0704*/ 	.word	0x000000a0
        /*0708*/ 	.short	0x010a
        /*070a*/ 	.byte	0x15
	.zero		1


	//   ....[96]....
        /*070c*/ 	.word	0x00005490
        /*0710*/ 	.word	0x000000ff
        /*0714*/ 	.word	0x000000a8
        /*0718*/ 	.short	0x010a
        /*071a*/ 	.byte	0x15
	.zero		1


	//   ....[97]....
        /*071c*/ 	.word	0x000054b0
        /*0720*/ 	.word	0x000000ff
        /*0724*/ 	.word	0x000000b0
        /*0728*/ 	.short	0x010a
        /*072a*/ 	.byte	0x15
	.zero		1


	//   ....[98]....
        /*072c*/ 	.word	0x000054f0
        /*0730*/ 	.word	0x00000000
        /*0734*/ 	.word	0x000000b8
        /*0738*/ 	.short	0x010a
        /*073a*/ 	.byte	0xff
	.zero		1


	//   ....[99]....
        /*073c*/ 	.word	0x00005840
        /*0740*/ 	.word	0x00000003
        /*0744*/ 	.word	0x000000d0
        /*0748*/ 	.short	0x010a
        /*074a*/ 	.byte	0xff
	.zero		1


	//   ....[100]....
        /*074c*/ 	.word	0x000059c0
        /*0750*/ 	.word	0x00000000
        /*0754*/ 	.word	0x00000000
        /*0758*/ 	.short	0x0101
        /*075a*/ 	.byte	0xff
	.zero		1


	//   ....[101]....
        /*075c*/ 	.word	0x00006530
        /*0760*/ 	.word	0x000000ff
        /*0764*/ 	.word	0x00000080
        /*0768*/ 	.short	0x010a
        /*076a*/ 	.byte	0x2c
	.zero		1


	//   ....[102]....
        /*076c*/ 	.word	0x00006570
        /*0770*/ 	.word	0x00000047
        /*0774*/ 	.word	0x000000f0
        /*0778*/ 	.short	0x010a
        /*077a*/ 	.byte	0xff
	.zero		1


	//   ....[103]....
        /*077c*/ 	.word	0x000066f0
        /*0780*/ 	.word	0x000000ff
        /*0784*/ 	.word	0x00000080
        /*0788*/ 	.short	0x010a
        /*078a*/ 	.byte	0x2c
	.zero		1


	//   ....[104]....
        /*078c*/ 	.word	0x000067f0
        /*0790*/ 	.word	0x00000047
        /*0794*/ 	.word	0x000000f0
        /*0798*/ 	.short	0x010a
        /*079a*/ 	.byte	0xff
	.zero		1


	//   ....[105]....
        /*079c*/ 	.word	0x00006df0
        /*07a0*/ 	.word	0x00000000
        /*07a4*/ 	.word	0x00000000
        /*07a8*/ 	.short	0x0101
        /*07aa*/ 	.byte	0xff
	.zero		1


	//   ....[106]....
        /*07ac*/ 	.word	0x00006e00
        /*07b0*/ 	.word	0x00000002
        /*07b4*/ 	.word	0x00000080
        /*07b8*/ 	.short	0x010a
        /*07ba*/ 	.byte	0xff
	.zero		1


	//   ....[107]....
        /*07bc*/ 	.word	0x00006ed0
        /*07c0*/ 	.word	0x00000002
        /*07c4*/ 	.word	0x00000080
        /*07c8*/ 	.short	0x010a
        /*07ca*/ 	.byte	0xff
	.zero		1


	//   ....[108]....
        /*07cc*/ 	.word	0x00007560
        /*07d0*/ 	.word	0x00000014
        /*07d4*/ 	.word	0x00000000
        /*07d8*/ 	.short	0x0101
        /*07da*/ 	.byte	0xff
	.zero		1


	//   ....[109]....
        /*07dc*/ 	.word	0x00007580
        /*07e0*/ 	.word	0x00000000
        /*07e4*/ 	.word	0x00000080
        /*07e8*/ 	.short	0x010a
        /*07ea*/ 	.byte	0xff
	.zero		1


	//   ....[110]....
        /*07ec*/ 	.word	0x00007640
        /*07f0*/ 	.word	0x00000000
        /*07f4*/ 	.word	0x00000080
        /*07f8*/ 	.short	0x010a
        /*07fa*/ 	.byte	0xff
	.zero		1


	//   ....[111]....
        /*07fc*/ 	.word	0x00007cc0
        /*0800*/ 	.word	0x00000014
        /*0804*/ 	.word	0x00000000
        /*0808*/ 	.short	0x0101
        /*080a*/ 	.byte	0xff
	.zero		1


	//   ....[112]....
        /*080c*/ 	.word	0x00007ce0
        /*0810*/ 	.word	0x00000002
        /*0814*/ 	.word	0x00000080
        /*0818*/ 	.short	0x010a
        /*081a*/ 	.byte	0xff
	.zero		1


	//   ....[113]....
        /*081c*/ 	.word	0x00007da0
        /*0820*/ 	.word	0x00000002
        /*0824*/ 	.word	0x00000080
        /*0828*/ 	.short	0x010a
        /*082a*/ 	.byte	0xff
	.zero		1


	//   ....[114]....
        /*082c*/ 	.word	0x000081a0
        /*0830*/ 	.word	0x000000ff
        /*0834*/ 	.word	0x00000000
        /*0838*/ 	.short	0x0101
        /*083a*/ 	.byte	0x04
	.zero		1


	//   ....[115]....
        /*083c*/ 	.word	0x000084a0
        /*0840*/ 	.word	0x00000000
        /*0844*/ 	.word	0x00000000
        /*0848*/ 	.short	0x0101
        /*084a*/ 	.byte	0xff
	.zero		1


	//   ....[116]....
        /*084c*/ 	.word	0x00008750
        /*0850*/ 	.word	0x000000ff
        /*0854*/ 	.word	0x00000000
        /*0858*/ 	.short	0x0101
        /*085a*/ 	.byte	0x04
	.zero		1


	//   ....[117]....
        /*085c*/ 	.word	0x00008770
        /*0860*/ 	.word	0x00000000
        /*0864*/ 	.word	0x00000140
        /*0868*/ 	.short	0x010a
        /*086a*/ 	.byte	0xff
	.zero		1


	//   ....[118]....
        /*086c*/ 	.word	0x000087d0
        /*0870*/ 	.word	0x00000000
        /*0874*/ 	.word	0x00000040
        /*0878*/ 	.short	0x010a
        /*087a*/ 	.byte	0xff
	.zero		1


	//   ....[119]....
        /*087c*/ 	.word	0x00008830
        /*0880*/ 	.word	0x00000000
        /*0884*/ 	.word	0x00000040
        /*0888*/ 	.short	0x010a
        /*088a*/ 	.byte	0xff
	.zero		1


	//   ....[120]....
        /*088c*/ 	.word	0x00008880
        /*0890*/ 	.word	0x00000003
        /*0894*/ 	.word	0x000000d0
        /*0898*/ 	.short	0x010a
        /*089a*/ 	.byte	0xff
	.zero		1


	//   ....[121]....
        /*089c*/ 	.word	0x000088e0
        /*08a0*/ 	.word	0x00000000
        /*08a4*/ 	.word	0x00000000
        /*08a8*/ 	.short	0x010a
        /*08aa*/ 	.byte	0xff
	.zero		1


	//   ....[122]....
        /*08ac*/ 	.word	0x00008940
        /*08b0*/ 	.word	0x00000000
        /*08b4*/ 	.word	0x00000000
        /*08b8*/ 	.short	0x010a
        /*08ba*/ 	.byte	0xff
	.zero		1


	//   ....[123]....
        /*08bc*/ 	.word	0x000089a0
        /*08c0*/ 	.word	0x00000000
        /*08c4*/ 	.word	0x00000000
        /*08c8*/ 	.short	0x010a
        /*08ca*/ 	.byte	0xff
	.zero		1


	//   ....[124]....
        /*08cc*/ 	.word	0x00008a00
        /*08d0*/ 	.word	0x00000000
        /*08d4*/ 	.word	0x00000000
        /*08d8*/ 	.short	0x010a
        /*08da*/ 	.byte	0xff
	.zero		1


	//   ....[125]....
        /*08dc*/ 	.word	0x00008a60
        /*08e0*/ 	.word	0x00000000
        /*08e4*/ 	.word	0x00000000
        /*08e8*/ 	.short	0x010a
        /*08ea*/ 	.byte	0xff
	.zero		1


	//   ....[126]....
        /*08ec*/ 	.word	0x00008ac0
        /*08f0*/ 	.word	0x00000000
        /*08f4*/ 	.word	0x00000000
        /*08f8*/ 	.short	0x010a
        /*08fa*/ 	.byte	0xff
	.zero		1


	//   ....[127]....
        /*08fc*/ 	.word	0x00008b20
        /*0900*/ 	.word	0x00000000
        /*0904*/ 	.word	0x00000000
        /*0908*/ 	.short	0x010a
        /*090a*/ 	.byte	0xff
	.zero		1


	//   ....[128]....
        /*090c*/ 	.word	0x00008b70
        /*0910*/ 	.word	0x00000002
        /*0914*/ 	.word	0x00000130
        /*0918*/ 	.short	0x010a
        /*091a*/ 	.byte	0xff
	.zero		1


	//   ....[129]....
        /*091c*/ 	.word	0x00008bd0
        /*0920*/ 	.word	0x00000002
        /*0924*/ 	.word	0x000000e0
        /*0928*/ 	.short	0x010a
        /*092a*/ 	.byte	0xff
	.zero		1


	//   ....[130]....
        /*092c*/ 	.word	0x00008c20
        /*0930*/ 	.word	0x00000002
        /*0934*/ 	.word	0x000000d0
        /*0938*/ 	.short	0x010a
        /*093a*/ 	.byte	0xff
	.zero		1


	//   ....[131]....
        /*093c*/ 	.word	0x00008c80
        /*0940*/ 	.word	0x00000000
        /*0944*/ 	.word	0x000000e0
        /*0948*/ 	.short	0x010a
        /*094a*/ 	.byte	0xff
	.zero		1


	//   ....[132]....
        /*094c*/ 	.word	0x00008cd0
        /*0950*/ 	.word	0x00000000
        /*0954*/ 	.word	0x000000d0
        /*0958*/ 	.short	0x010a
        /*095a*/ 	.byte	0xff
	.zero		1


	//   ....[133]....
        /*095c*/ 	.word	0x00008d30
        /*0960*/ 	.word	0x00000002
        /*0964*/ 	.word	0x00000110
        /*0968*/ 	.short	0x010a
        /*096a*/ 	.byte	0xff
	.zero		1


	//   ....[134]....
        /*096c*/ 	.word	0x00008d90
        /*0970*/ 	.word	0x00000000
        /*0974*/ 	.word	0x00000000
        /*0978*/ 	.short	0x010a
        /*097a*/ 	.byte	0xff
	.zero		1


	//   ....[135]....
        /*097c*/ 	.word	0x00008df0
        /*0980*/ 	.word	0x00000000
        /*0984*/ 	.word	0x00000000
        /*0988*/ 	.short	0x010a
        /*098a*/ 	.byte	0xff
	.zero		1


	//   ....[136]....
        /*098c*/ 	.word	0x00008e50
        /*0990*/ 	.word	0x00000000
        /*0994*/ 	.word	0x00000000
        /*0998*/ 	.short	0x010a
        /*099a*/ 	.byte	0xff
	.zero		1


	//   ....[137]....
        /*099c*/ 	.word	0x00008eb0
        /*09a0*/ 	.word	0x00000000
        /*09a4*/ 	.word	0x00000000
        /*09a8*/ 	.short	0x010a
        /*09aa*/ 	.byte	0xff
	.zero		1


	//   ....[138]....
        /*09ac*/ 	.word	0x00008f10
        /*09b0*/ 	.word	0x00000000
        /*09b4*/ 	.word	0x00000000
        /*09b8*/ 	.short	0x010a
        /*09ba*/ 	.byte	0xff
	.zero		1


	//   ....[139]....
        /*09bc*/ 	.word	0x00008f60
        /*09c0*/ 	.word	0x0000000c
        /*09c4*/ 	.word	0x000000d0
        /*09c8*/ 	.short	0x010a
        /*09ca*/ 	.byte	0xff
	.zero		1


	//   ....[140]....
        /*09cc*/ 	.word	0x00008fc0
        /*09d0*/ 	.word	0x00000000
        /*09d4*/ 	.word	0x000000c8
        /*09d8*/ 	.short	0x010a
        /*09da*/ 	.byte	0xff
	.zero		1


	//   ....[141]....
        /*09dc*/ 	.word	0x00009020
        /*09e0*/ 	.word	0x00000000
        /*09e4*/ 	.word	0x000000a0
        /*09e8*/ 	.short	0x010a
        /*09ea*/ 	.byte	0xff
	.zero		1


	//   ....[142]....
        /*09ec*/ 	.word	0x00009080
        /*09f0*/ 	.word	0x00000000
        /*09f4*/ 	.word	0x000000a8
        /*09f8*/ 	.short	0x010a
        /*09fa*/ 	.byte	0xff
	.zero		1


	//   ....[143]....
        /*09fc*/ 	.word	0x000090e0
        /*0a00*/ 	.word	0x00000000
        /*0a04*/ 	.word	0x000000b0
        /*0a08*/ 	.short	0x010a
        /*0a0a*/ 	.byte	0xff
	.zero		1


	//   ....[144]....
        /*0a0c*/ 	.word	0x00009140
        /*0a10*/ 	.word	0x00000000
        /*0a14*/ 	.word	0x000000b8
        /*0a18*/ 	.short	0x010a
        /*0a1a*/ 	.byte	0xff
	.zero		1


	//   ....[145]....
        /*0a1c*/ 	.word	0x000091a0
        /*0a20*/ 	.word	0x00000000
        /*0a24*/ 	.word	0x000000a0
        /*0a28*/ 	.short	0x010a
        /*0a2a*/ 	.byte	0xff
	.zero		1


	//   ....[146]....
        /*0a2c*/ 	.word	0x00009200
        /*0a30*/ 	.word	0x00000000
        /*0a34*/ 	.word	0x000000a8
        /*0a38*/ 	.short	0x010a
        /*0a3a*/ 	.byte	0xff
	.zero		1


	//   ....[147]....
        /*0a3c*/ 	.word	0x00009260
        /*0a40*/ 	.word	0x00000000
        /*0a44*/ 	.word	0x000000b0
        /*0a48*/ 	.short	0x010a
        /*0a4a*/ 	.byte	0xff
	.zero		1


	//   ....[148]....
        /*0a4c*/ 	.word	0x000092b0
        /*0a50*/ 	.word	0x00000003
        /*0a54*/ 	.word	0x000000d0
        /*0a58*/ 	.short	0x010a
        /*0a5a*/ 	.byte	0xff
	.zero		1


	//   ....[149]....
        /*0a5c*/ 	.word	0x00009310
        /*0a60*/ 	.word	0x00000000
        /*0a64*/ 	.word	0x00000080
        /*0a68*/ 	.short	0x010a
        /*0a6a*/ 	.byte	0xff
	.zero		1


	//   ....[150]....
        /*0a6c*/ 	.word	0x00009360
        /*0a70*/ 	.word	0x00000047
        /*0a74*/ 	.word	0x000000f0
        /*0a78*/ 	.short	0x010a
        /*0a7a*/ 	.byte	0xff
	.zero		1


	//   ....[151]....
        /*0a7c*/ 	.word	0x000093b0
        /*0a80*/ 	.word	0x00000002
        /*0a84*/ 	.word	0x00000080
        /*0a88*/ 	.short	0x010a
        /*0a8a*/ 	.byte	0xff
	.zero		1


	//   ....[152]....
        /*0a8c*/ 	.word	0x00009400
        /*0a90*/ 	.word	0x00000000
        /*0a94*/ 	.word	0x00000080
        /*0a98*/ 	.short	0x010a
        /*0a9a*/ 	.byte	0xff
	.zero		1


	//   ....[153]....
        /*0a9c*/ 	.word	0x00009450
        /*0aa0*/ 	.word	0x00000002
        /*0aa4*/ 	.word	0x00000080
        /*0aa8*/ 	.short	0x010a
        /*0aaa*/ 	.byte	0xff
	.zero		1


	//----- nvinfo : EIATTR_NUM_MBARRIERS
	.align		4
.L_47:
        /*0aac*/ 	.byte	0x03, 0x38
        /*0aae*/ 	.short	0x002a


	//----- nvinfo : EIATTR_EXIT_INSTR_OFFSETS
	.align		4
        /*0ab0*/ 	.byte	0x04, 0x1c
        /*0ab2*/ 	.short	(.L_49 - .L_48)


	//   ....[0]....
.L_48:
        /*0ab4*/ 	.word	0x00002eb0


	//   ....[1]....
        /*0ab8*/ 	.word	0x000033c0


	//   ....[2]....
        /*0abc*/ 	.word	0x00003420


	//   ....[3]....
        /*0ac0*/ 	.word	0x000043a0


	//   ....[4]....
        /*0ac4*/ 	.word	0x00005520


	//   ....[5]....
        /*0ac8*/ 	.word	0x00005560


	//   ....[6]....
        /*0acc*/ 	.word	0x00008630


	//   ....[7]....
        /*0ad0*/ 	.word	0x000086b0


	//   ....[8]....
        /*0ad4*/ 	.word	0x000086e0


	//   ....[9]....
        /*0ad8*/ 	.word	0x00008760


	//----- nvinfo : EIATTR_MAX_THREADS
	.align		4
.L_49:
        /*0adc*/ 	.byte	0x04, 0x05
        /*0ade*/ 	.short	(.L_51 - .L_50)
.L_50:
        /*0ae0*/ 	.word	0x00000100
        /*0ae4*/ 	.word	0x00000001
        /*0ae8*/ 	.word	0x00000001


	//----- nvinfo : EIATTR_CRS_STACK_SIZE
	.align		4
.L_51:
        /*0aec*/ 	.byte	0x04, 0x1e
        /*0aee*/ 	.short	(.L_53 - .L_52)
.L_52:
        /*0af0*/ 	.word	0x00000000


	//----- nvinfo : EIATTR_CBANK_PARAM_SIZE
	.align		4
.L_53:
        /*0af4*/ 	.byte	0x03, 0x19
        /*0af6*/ 	.short	0x0800


	//----- nvinfo : EIATTR_PARAM_CBANK
	.align		4
        /*0af8*/ 	.byte	0x04, 0x0a
        /*0afa*/ 	.short	(.L_55 - .L_54)
	.align		4
.L_54:
        /*0afc*/ 	.word	index@(.nv.constant0._ZN7cutlass13device_kernelINS_4gemm6kernel13GemmUniversalIN4cute5tupleIJiiiiEEENS1_10collective13CollectiveMmaINS1_35MainloopSm100TmaUmmaWarpSpecializedILi8ELi2ELi4ENS5_IJNS4_1CILi4EEENSA_ILi2EEENSA_ILi1EEEEEEEENS5_IJNSA_ILi64EEENSA_ILi128EEENSA_ILi32EEEEEEfNS5_IJlSD_lEEEfSK_NS4_8TiledMMAINS4_8MMA_AtomIJNS4_17SM100_MMA_TF32_SSINS_10tfloat32_tESO_fLi64ELi128ELNS4_4UMMA5MajorE0ELSQ_0ELNSP_7ScaleInE0ELSR_0EEEEEENS4_6LayoutINS5_IJSD_SD_SD_EEENS5_IJNSA_ILi0EEESW_SW_EEEEENS5_IJNS4_10UnderscoreESZ_SZ_EEEEENS4_23SM90_TMA_LOAD_MULTICASTENS4_14ComposedLayoutINS4_7SwizzleILi3ELi4ELi3EEENS4_18smem_ptr_flag_bitsILi32EEENSU_INS5_IJNSA_ILi8EEESI_EEENS5_IJSI_SD_EEEEEEEvNS4_8identityES12_S1C_vS1D_EENS_8epilogue10collective18CollectiveEpilogueINS1F_23Sm100TmaWarpSpecializedILi4ELi2ELi16ELb1ELb0EEEJSJ_NS5_IJNSU_ISG_SD_EENSU_ISI_SD_EEEEEfSK_fSK_NS1F_6fusion15FusionCallbacksIS1J_NS1N_17LinearCombinationIffffLNS_15FloatRoundStyleE2EEESJ_S1M_JEEENS4_5SM1004TMEM4LOAD26SM100_TMEM_LOAD_16dp128b8xENS4_13SM90_TMA_LOADES1C_NS4_17SM75_U32x4_LDSM_NENS4_14SM90_TMA_STOREES1C_NS4_17SM90_U32x4_STSM_NENS4_39AutoVectorizingCopyWithAssumedAlignmentILi128EEEEEEvvEEEEvNT_6ParamsE)
        /*0b00*/ 	.short	0x0380
        /*0b02*/ 	.short	0x0800


	//----- nvinfo : EIATTR_SW_WAR
	.align		4
.L_55:
        /*0b04*/ 	.byte	0x04, 0x36
        /*0b06*/ 	.short	(.L_57 - .L_56)
.L_56:
        /*0b08*/ 	.word	0x00000008
.L_57:


//--------------------- .nv.callgraph             --------------------------
	.section	.nv.callgraph,"",@"SHT_CUDA_CALLGRAPH"
	.align	4
	.sectionentsize	8
	.align		4
        /*0000*/ 	.word	0x00000000
	.align		4
        /*0004*/ 	.word	0xffffffff
	.align		4
        /*0008*/ 	.word	index@(_ZN7cutlass13device_kernelINS_4gemm6kernel13GemmUniversalIN4cute5tupleIJiiiiEEENS1_10collective13CollectiveMmaINS1_35MainloopSm100TmaUmmaWarpSpecializedILi8ELi2ELi4ENS5_IJNS4_1CILi4EEENSA_ILi2EEENSA_ILi1EEEEEEEENS5_IJNSA_ILi64EEENSA_ILi128EEENSA_ILi32EEEEEEfNS5_IJlSD_lEEEfSK_NS4_8TiledMMAINS4_8MMA_AtomIJNS4_17SM100_MMA_TF32_SSINS_10tfloat32_tESO_fLi64ELi128ELNS4_4UMMA5MajorE0ELSQ_0ELNSP_7ScaleInE0ELSR_0EEEEEENS4_6LayoutINS5_IJSD_SD_SD_EEENS5_IJNSA_ILi0EEESW_SW_EEEEENS5_IJNS4_10UnderscoreESZ_SZ_EEEEENS4_23SM90_TMA_LOAD_MULTICASTENS4_14ComposedLayoutINS4_7SwizzleILi3ELi4ELi3EEENS4_18smem_ptr_flag_bitsILi32EEENSU_INS5_IJNSA_ILi8EEESI_EEENS5_IJSI_SD_EEEEEEEvNS4_8identityES12_S1C_vS1D_EENS_8epilogue10collective18CollectiveEpilogueINS1F_23Sm100TmaWarpSpecializedILi4ELi2ELi16ELb1ELb0EEEJSJ_NS5_IJNSU_ISG_SD_EENSU_ISI_SD_EEEEEfSK_fSK_NS1F_6fusion15FusionCallbacksIS1J_NS1N_17LinearCombinationIffffLNS_15FloatRoundStyleE2EEESJ_S1M_JEEENS4_5SM1004TMEM4LOAD26SM100_TMEM_LOAD_16dp128b8xENS4_13SM90_TMA_LOADES1C_NS4_17SM75_U32x4_LDSM_NENS4_14SM90_TMA_STOREES1C_NS4_17SM90_U32x4_STSM_NENS4_39AutoVectorizingCopyWithAssumedAlignmentILi128EEEEEEvvEEEEvNT_6ParamsE)
	.align		4
        /*000c*/ 	.word	index@(__assertfail)
	.align		4
        /*0010*/ 	.word	0x00000000
	.align		4
        /*0014*/ 	.word	0xfffffffe
	.align		4
        /*0018*/ 	.word	0x00000000
	.align		4
        /*001c*/ 	.word	0xfffffffd
	.align		4
        /*0020*/ 	.word	0x00000000
	.align		4
        /*0024*/ 	.word	0xfffffffc


//--------------------- .nv.constant4             --------------------------
	.section	.nv.constant4,"a",@progbits
	.align	8
	.align		8
.nv.constant4:
        /*0000*/ 	.dword	__assertfail
	.align		8
        /*0008*/ 	.dword	__unnamed_1
	.align		8
        /*0010*/ 	.dword	__unnamed_2
	.align		8
        /*0018*/ 	.dword	_ZN40_INTERNAL_a54f6a32_4_k_cu_d7c3feeb_295714cuda3std3__45__cpo5beginE
	.align		8
        /*0020*/ 	.dword	_ZN40_INTERNAL_a54f6a32_4_k_cu_d7c3feeb_295714cuda3std3__45__cpo3endE
	.align		8
        /*0028*/ 	.dword	_ZN40_INTERNAL_a54f6a32_4_k_cu_d7c3feeb_295714cuda3std3__45__cpo6cbeginE
	.align		8
        /*0030*/ 	.dword	_ZN40_INTERNAL_a54f6a32_4_k_cu_d7c3feeb_295714cuda3std3__45__cpo4cendE
	.align		8
        /*0038*/ 	.dword	_ZN40_INTERNAL_a54f6a32_4_k_cu_d7c3feeb_295714cuda3std3__442_GLOBAL__N__a54f6a32_4_k_cu_d7c3feeb_295716ignoreE
	.align		8
        /*0040*/ 	.dword	_ZN40_INTERNAL_a54f6a32_4_k_cu_d7c3feeb_295714cuda3std3__419piecewise_constructE
	.align		8
        /*0048*/ 	.dword	_ZN40_INTERNAL_a54f6a32_4_k_cu_d7c3feeb_295714cuda3std3__48in_placeE
	.align		8
        /*0050*/ 	.dword	_ZN40_INTERNAL_a54f6a32_4_k_cu_d7c3feeb_295714cuda3std6ranges3__45__cpo4swapE
	.align		8
        /*0058*/ 	.dword	_ZN40_INTERNAL_a54f6a32_4_k_cu_d7c3feeb_295714cuda3std6ranges3__45__cpo9iter_moveE
	.align		8
        /*0060*/ 	.dword	_ZN40_INTERNAL_a54f6a32_4_k_cu_d7c3feeb_295714cute7productE
	.align		8
        /*0068*/ 	.dword	_ZN40_INTERNAL_a54f6a32_4_k_cu_d7c3feeb_295714cute1_E
	.align		8
        /*0070*/ 	.dword	$str$25
	.align		8
        /*0078*/ 	.dword	$str$26
	.align		8
        /*0080*/ 	.dword	$str$27
	.align		8
        /*0088*/ 	.dword	$str$28


//--------------------- .text._ZN7cutlass13device_kernelINS_4gemm6kernel13GemmUniversalIN4cute5tupleIJiiiiEEENS1_10collective13CollectiveMmaINS1_35MainloopSm100TmaUmmaWarpSpecializedILi8ELi2ELi4ENS5_IJNS4_1CILi4EEENSA_ILi2EEENSA_ILi1EEEEEEEENS5_IJNSA_ILi64EEENSA_ILi128EEENSA_ILi32EEEEEEfNS5_IJlSD_lEEEfSK_NS4_8TiledMMAINS4_8MMA_AtomIJNS4_17SM100_MMA_TF32_SSINS_10tfloat32_tESO_fLi64ELi128ELNS4_4UMMA5MajorE0ELSQ_0ELNSP_7ScaleInE0ELSR_0EEEEEENS4_6LayoutINS5_IJSD_SD_SD_EEENS5_IJNSA_ILi0EEESW_SW_EEEEENS5_IJNS4_10UnderscoreESZ_SZ_EEEEENS4_23SM90_TMA_LOAD_MULTICASTENS4_14ComposedLayoutINS4_7SwizzleILi3ELi4ELi3EEENS4_18smem_ptr_flag_bitsILi32EEENSU_INS5_IJNSA_ILi8EEESI_EEENS5_IJSI_SD_EEEEEEEvNS4_8identityES12_S1C_vS1D_EENS_8epilogue10collective18CollectiveEpilogueINS1F_23Sm100TmaWarpSpecializedILi4ELi2ELi16ELb1ELb0EEEJSJ_NS5_IJNSU_ISG_SD_EENSU_ISI_SD_EEEEEfSK_fSK_NS1F_6fusion15FusionCallbacksIS1J_NS1N_17LinearCombinationIffffLNS_15FloatRoundStyleE2EEESJ_S1M_JEEENS4_5SM1004TMEM4LOAD26SM100_TMEM_LOAD_16dp128b8xENS4_13SM90_TMA_LOADES1C_NS4_17SM75_U32x4_LDSM_NENS4_14SM90_TMA_STOREES1C_NS4_17SM90_U32x4_STSM_NENS4_39AutoVectorizingCopyWithAssumedAlignmentILi128EEEEEEvvEEEEvNT_6ParamsE --------------------------
	.section	.text._ZN7cutlass13device_kernelINS_4gemm6kernel13GemmUniversalIN4cute5tupleIJiiiiEEENS1_10collective13CollectiveMmaINS1_35MainloopSm100TmaUmmaWarpSpecializedILi8ELi2ELi4ENS5_IJNS4_1CILi4EEENSA_ILi2EEENSA_ILi1EEEEEEEENS5_IJNSA_ILi64EEENSA_ILi128EEENSA_ILi32EEEEEEfNS5_IJlSD_lEEEfSK_NS4_8TiledMMAINS4_8MMA_AtomIJNS4_17SM100_MMA_TF32_SSINS_10tfloat32_tESO_fLi64ELi128ELNS4_4UMMA5MajorE0ELSQ_0ELNSP_7ScaleInE0ELSR_0EEEEEENS4_6LayoutINS5_IJSD_SD_SD_EEENS5_IJNSA_ILi0EEESW_SW_EEEEENS5_IJNS4_10UnderscoreESZ_SZ_EEEEENS4_23SM90_TMA_LOAD_MULTICASTENS4_14ComposedLayoutINS4_7SwizzleILi3ELi4ELi3EEENS4_18smem_ptr_flag_bitsILi32EEENSU_INS5_IJNSA_ILi8EEESI_EEENS5_IJSI_SD_EEEEEEEvNS4_8identityES12_S1C_vS1D_EENS_8epilogue10collective18CollectiveEpilogueINS1F_23Sm100TmaWarpSpecializedILi4ELi2ELi16ELb1ELb0EEEJSJ_NS5_IJNSU_ISG_SD_EENSU_ISI_SD_EEEEEfSK_fSK_NS1F_6fusion15FusionCallbacksIS1J_NS1N_17LinearCombinationIffffLNS_15FloatRoundStyleE2EEESJ_S1M_JEEENS4_5SM1004TMEM4LOAD26SM100_TMEM_LOAD_16dp128b8xENS4_13SM90_TMA_LOADES1C_NS4_17SM75_U32x4_LDSM_NENS4_14SM90_TMA_STOREES1C_NS4_17SM90_U32x4_STSM_NENS4_39AutoVectorizingCopyWithAssumedAlignmentILi128EEEEEEvvEEEEvNT_6ParamsE,"ax",@progbits
	.align	128
.text._ZN7cutlass13device_kernelINS_4gemm6kernel13GemmUniversalIN4cute5tupleIJiiiiEEENS1_10collective13CollectiveMmaINS1_35MainloopSm100TmaUmmaWarpSpecializedILi8ELi2ELi4ENS5_IJNS4_1CILi4EEENSA_ILi2EEENSA_ILi1EEEEEEEENS5_IJNSA_ILi64EEENSA_ILi128EEENSA_ILi32EEEEEEfNS5_IJlSD_lEEEfSK_NS4_8TiledMMAINS4_8MMA_AtomIJNS4_17SM100_MMA_TF32_SSINS_10tfloat32_tESO_fLi64ELi128ELNS4_4UMMA5MajorE0ELSQ_0ELNSP_7ScaleInE0ELSR_0EEEEEENS4_6LayoutINS5_IJSD_SD_SD_EEENS5_IJNSA_ILi0EEESW_SW_EEEEENS5_IJNS4_10UnderscoreESZ_SZ_EEEEENS4_23SM90_TMA_LOAD_MULTICASTENS4_14ComposedLayoutINS4_7SwizzleILi3ELi4ELi3EEENS4_18smem_ptr_flag_bitsILi32EEENSU_INS5_IJNSA_ILi8EEESI_EEENS5_IJSI_SD_EEEEEEEvNS4_8identityES12_S1C_vS1D_EENS_8epilogue10collective18CollectiveEpilogueINS1F_23Sm100TmaWarpSpecializedILi4ELi2ELi16ELb1ELb0EEEJSJ_NS5_IJNSU_ISG_SD_EENSU_ISI_SD_EEEEEfSK_fSK_NS1F_6fusion15FusionCallbacksIS1J_NS1N_17LinearCombinationIffffLNS_15FloatRoundStyleE2EEESJ_S1M_JEEENS4_5SM1004TMEM4LOAD26SM100_TMEM_LOAD_16dp128b8xENS4_13SM90_TMA_LOADES1C_NS4_17SM75_U32x4_LDSM_NENS4_14SM90_TMA_STOREES1C_NS4_17SM90_U32x4_STSM_NENS4_39AutoVectorizingCopyWithAssumedAlignmentILi128EEEEEEvvEEEEvNT_6ParamsE:
        .type           _ZN7cutlass13device_kernelINS_4gemm6kernel13GemmUniversalIN4cute5tupleIJiiiiEEENS1_10collective13CollectiveMmaINS1_35MainloopSm100TmaUmmaWarpSpecializedILi8ELi2ELi4ENS5_IJNS4_1CILi4EEENSA_ILi2EEENSA_ILi1EEEEEEEENS5_IJNSA_ILi64EEENSA_ILi128EEENSA_ILi32EEEEEEfNS5_IJlSD_lEEEfSK_NS4_8TiledMMAINS4_8MMA_AtomIJNS4_17SM100_MMA_TF32_SSINS_10tfloat32_tESO_fLi64ELi128ELNS4_4UMMA5MajorE0ELSQ_0ELNSP_7ScaleInE0ELSR_0EEEEEENS4_6LayoutINS5_IJSD_SD_SD_EEENS5_IJNSA_ILi0EEESW_SW_EEEEENS5_IJNS4_10UnderscoreESZ_SZ_EEEEENS4_23SM90_TMA_LOAD_MULTICASTENS4_14ComposedLayoutINS4_7SwizzleILi3ELi4ELi3EEENS4_18smem_ptr_flag_bitsILi32EEENSU_INS5_IJNSA_ILi8EEESI_EEENS5_IJSI_SD_EEEEEEEvNS4_8identityES12_S1C_vS1D_EENS_8epilogue10collective18CollectiveEpilogueINS1F_23Sm100TmaWarpSpecializedILi4ELi2ELi16ELb1ELb0EEEJSJ_NS5_IJNSU_ISG_SD_EENSU_ISI_SD_EEEEEfSK_fSK_NS1F_6fusion15FusionCallbacksIS1J_NS1N_17LinearCombinationIffffLNS_15FloatRoundStyleE2EEESJ_S1M_JEEENS4_5SM1004TMEM4LOAD26SM100_TMEM_LOAD_16dp128b8xENS4_13SM90_TMA_LOADES1C_NS4_17SM75_U32x4_LDSM_NENS4_14SM90_TMA_STOREES1C_NS4_17SM90_U32x4_STSM_NENS4_39AutoVectorizingCopyWithAssumedAlignmentILi128EEEEEEvvEEEEvNT_6ParamsE,@function
        .size           _ZN7cutlass13device_kernelINS_4gemm6kernel13GemmUniversalIN4cute5tupleIJiiiiEEENS1_10collective13CollectiveMmaINS1_35MainloopSm100TmaUmmaWarpSpecializedILi8ELi2ELi4ENS5_IJNS4_1CILi4EEENSA_ILi2EEENSA_ILi1EEEEEEEENS5_IJNSA_ILi64EEENSA_ILi128EEENSA_ILi32EEEEEEfNS5_IJlSD_lEEEfSK_NS4_8TiledMMAINS4_8MMA_AtomIJNS4_17SM100_MMA_TF32_SSINS_10tfloat32_tESO_fLi64ELi128ELNS4_4UMMA5MajorE0ELSQ_0ELNSP_7ScaleInE0ELSR_0EEEEEENS4_6LayoutINS5_IJSD_SD_SD_EEENS5_IJNSA_ILi0EEESW_SW_EEEEENS5_IJNS4_10UnderscoreESZ_SZ_EEEEENS4_23SM90_TMA_LOAD_MULTICASTENS4_14ComposedLayoutINS4_7SwizzleILi3ELi4ELi3EEENS4_18smem_ptr_flag_bitsILi32EEENSU_INS5_IJNSA_ILi8EEESI_EEENS5_IJSI_SD_EEEEEEEvNS4_8identityES12_S1C_vS1D_EENS_8epilogue10collective18CollectiveEpilogueINS1F_23Sm100TmaWarpSpecializedILi4ELi2ELi16ELb1ELb0EEEJSJ_NS5_IJNSU_ISG_SD_EENSU_ISI_SD_EEEEEfSK_fSK_NS1F_6fusion15FusionCallbacksIS1J_NS1N_17LinearCombinationIffffLNS_15FloatRoundStyleE2EEESJ_S1M_JEEENS4_5SM1004TMEM4LOAD26SM100_TMEM_LOAD_16dp128b8xENS4_13SM90_TMA_LOADES1C_NS4_17SM75_U32x4_LDSM_NENS4_14SM90_TMA_STOREES1C_NS4_17SM90_U32x4_STSM_NENS4_39AutoVectorizingCopyWithAssumedAlignmentILi128EEEEEEvvEEEEvNT_6ParamsE,(.L_x_196 - _ZN7cutlass13device_kernelINS_4gemm6kernel13GemmUniversalIN4cute5tupleIJiiiiEEENS1_10collective13CollectiveMmaINS1_35MainloopSm100TmaUmmaWarpSpecializedILi8ELi2ELi4ENS5_IJNS4_1CILi4EEENSA_ILi2EEENSA_ILi1EEEEEEEENS5_IJNSA_ILi64EEENSA_ILi128EEENSA_ILi32EEEEEEfNS5_IJlSD_lEEEfSK_NS4_8TiledMMAINS4_8MMA_AtomIJNS4_17SM100_MMA_TF32_SSINS_10tfloat32_tESO_fLi64ELi128ELNS4_4UMMA5MajorE0ELSQ_0ELNSP_7ScaleInE0ELSR_0EEEEEENS4_6LayoutINS5_IJSD_SD_SD_EEENS5_IJNSA_ILi0EEESW_SW_EEEEENS5_IJNS4_10UnderscoreESZ_SZ_EEEEENS4_23SM90_TMA_LOAD_MULTICASTENS4_14ComposedLayoutINS4_7SwizzleILi3ELi4ELi3EEENS4_18smem_ptr_flag_bitsILi32EEENSU_INS5_IJNSA_ILi8EEESI_EEENS5_IJSI_SD_EEEEEEEvNS4_8identityES12_S1C_vS1D_EENS_8epilogue10collective18CollectiveEpilogueINS1F_23Sm100TmaWarpSpecializedILi4ELi2ELi16ELb1ELb0EEEJSJ_NS5_IJNSU_ISG_SD_EENSU_ISI_SD_EEEEEfSK_fSK_NS1F_6fusion15FusionCallbacksIS1J_NS1N_17LinearCombinationIffffLNS_15FloatRoundStyleE2EEESJ_S1M_JEEENS4_5SM1004TMEM4LOAD26SM100_TMEM_LOAD_16dp128b8xENS4_13SM90_TMA_LOADES1C_NS4_17SM75_U32x4_LDSM_NENS4_14SM90_TMA_STOREES1C_NS4_17SM90_U32x4_STSM_NENS4_39AutoVectorizingCopyWithAssumedAlignmentILi128EEEEEEvvEEEEvNT_6ParamsE)
        .other          _ZN7cutlass13device_kernelINS_4gemm6kernel13GemmUniversalIN4cute5tupleIJiiiiEEENS1_10collective13CollectiveMmaINS1_35MainloopSm100TmaUmmaWarpSpecializedILi8ELi2ELi4ENS5_IJNS4_1CILi4EEENSA_ILi2EEENSA_ILi1EEEEEEEENS5_IJNSA_ILi64EEENSA_ILi128EEENSA_ILi32EEEEEEfNS5_IJlSD_lEEEfSK_NS4_8TiledMMAINS4_8MMA_AtomIJNS4_17SM100_MMA_TF32_SSINS_10tfloat32_tESO_fLi64ELi128ELNS4_4UMMA5MajorE0ELSQ_0ELNSP_7ScaleInE0ELSR_0EEEEEENS4_6LayoutINS5_IJSD_SD_SD_EEENS5_IJNSA_ILi0EEESW_SW_EEEEENS5_IJNS4_10UnderscoreESZ_SZ_EEEEENS4_23SM90_TMA_LOAD_MULTICASTENS4_14ComposedLayoutINS4_7SwizzleILi3ELi4ELi3EEENS4_18smem_ptr_flag_bitsILi32EEENSU_INS5_IJNSA_ILi8EEESI_EEENS5_IJSI_SD_EEEEEEEvNS4_8identityES12_S1C_vS1D_EENS_8epilogue10collective18CollectiveEpilogueINS1F_23Sm100TmaWarpSpecializedILi4ELi2ELi16ELb1ELb0EEEJSJ_NS5_IJNSU_ISG_SD_EENSU_ISI_SD_EEEEEfSK_fSK_NS1F_6fusion15FusionCallbacksIS1J_NS1N_17LinearCombinationIffffLNS_15FloatRoundStyleE2EEESJ_S1M_JEEENS4_5SM1004TMEM4LOAD26SM100_TMEM_LOAD_16dp128b8xENS4_13SM90_TMA_LOADES1C_NS4_17SM75_U32x4_LDSM_NENS4_14SM90_TMA_STOREES1C_NS4_17SM90_U32x4_STSM_NENS4_39AutoVectorizingCopyWithAssumedAlignmentILi128EEEEEEvvEEEEvNT_6ParamsE,@"STO_CUDA_ENTRY STV_DEFAULT"
_ZN7cutlass13device_kernelINS_4gemm6kernel13GemmUniversalIN4cute5tupleIJiiiiEEENS1_10collective13CollectiveMmaINS1_35MainloopSm100TmaUmmaWarpSpecializedILi8ELi2ELi4ENS5_IJNS4_1CILi4EEENSA_ILi2EEENSA_ILi1EEEEEEEENS5_IJNSA_ILi64EEENSA_ILi128EEENSA_ILi32EEEEEEfNS5_IJlSD_lEEEfSK_NS4_8TiledMMAINS4_8MMA_AtomIJNS4_17SM100_MMA_TF32_SSINS_10tfloat32_tESO_fLi64ELi128ELNS4_4UMMA5MajorE0ELSQ_0ELNSP_7ScaleInE0ELSR_0EEEEEENS4_6LayoutINS5_IJSD_SD_SD_EEENS5_IJNSA_ILi0EEESW_SW_EEEEENS5_IJNS4_10UnderscoreESZ_SZ_EEEEENS4_23SM90_TMA_LOAD_MULTICASTENS4_14ComposedLayoutINS4_7SwizzleILi3ELi4ELi3EEENS4_18smem_ptr_flag_bitsILi32EEENSU_INS5_IJNSA_ILi8EEESI_EEENS5_IJSI_SD_EEEEEEEvNS4_8identityES12_S1C_vS1D_EENS_8epilogue10collective18CollectiveEpilogueINS1F_23Sm100TmaWarpSpecializedILi4ELi2ELi16ELb1ELb0EEEJSJ_NS5_IJNSU_ISG_SD_EENSU_ISI_SD_EEEEEfSK_fSK_NS1F_6fusion15FusionCallbacksIS1J_NS1N_17LinearCombinationIffffLNS_15FloatRoundStyleE2EEESJ_S1M_JEEENS4_5SM1004TMEM4LOAD26SM100_TMEM_LOAD_16dp128b8xENS4_13SM90_TMA_LOADES1C_NS4_17SM75_U32x4_LDSM_NENS4_14SM90_TMA_STOREES1C_NS4_17SM90_U32x4_STSM_NENS4_39AutoVectorizingCopyWithAssumedAlignmentILi128EEEEEEvvEEEEvNT_6ParamsE:
[----:B------:R-:W1:Y:S01]  /*0000*/  LDC R1, c[0x0][0x37c] ;  /* 0x0000df00ff017b82 */ /* 0x000e620000000800 */
[----:B------:R-:W2:Y:S01]  /*0010*/  S2R R65, SR_TID.X ;  /* 0x0000000000417919 */ /* 0x000ea20000002100 */
[----:B------:R-:W3:Y:S01]  /*0020*/  LDCU.64 UR8, c[0x0][0x890] ;  /* 0x00011200ff0877ac */ /* 0x000ee20008000a00 */
[----:B------:R-:W-:Y:S02]  /*0030*/  PRMT R52, RZ, 0x7610, R52 ;  /* 0x00007610ff347816 */ /* 0x000fe40000000034 */
[----:B------:R-:W-:Y:S01]  /*0040*/  ELECT P3, URZ, PT ;  /* 0x0000000000ff782f */ /* 0x000fe20003860000 */
[----:B---3--:R-:W-:-:S04]  /*0050*/  UISETP.NE.U32.AND UP0, UPT, UR8, URZ, UPT ;  /* 0x000000ff0800728c */ /* 0x008fc8000bf05070 */
[----:B------:R-:W-:Y:S01]  /*0060*/  UISETP.NE.AND.EX UP0, UPT, UR9, URZ, UPT, UP0 ;  /* 0x000000ff0900728c */ /* 0x000fe2000bf05300 */
[----:B--2---:R-:W-:-:S05]  /*0070*/  SHF.R.U32.HI R53, RZ, 0x5, R65 ;  /* 0x00000005ff357819 */ /* 0x004fca0000011641 */
[----:B------:R-:W2:Y:S02]  /*0080*/  SHFL.IDX PT, R0, R53, RZ, 0x1f ;  /* 0x00001fff35007589 */ /* 0x000ea400000e0000 */
[----:B--2---:R-:W-:Y:S01]  /*0090*/  R2UR UR17, R0 ;  /* 0x00000000001172ca */ /* 0x004fe200000e0000 */
[----:B-1----:R-:W-:-:S14]  /*00a0*/  BRA.U UP0, `(.L_x_0) ;  /* 0x0000000100307547 */ /* 0x002fdc000b800000 */
[----:B------:R-:W1:Y:S02]  /*00b0*/  LDCU.64 UR4, c[0x0][0x888] ;  /* 0x00011100ff0477ac */ /* 0x000e640008000a00 */
[----:B-1----:R-:W-:-:S04]  /*00c0*/  UISETP.NE.U32.AND UP0, UPT, UR4, URZ, UPT ;  /* 0x000000ff0400728c */ /* 0x002fc8000bf05070 */
[----:B------:R-:W-:-:S09]  /*00d0*/  UISETP.NE.AND.EX UP0, UPT, UR5, URZ, UPT, UP0 ;  /* 0x000000ff0500728c */ /* 0x000fd2000bf05300 */
[----:B------:R-:W-:Y:S05]  /*00e0*/  BRA.U !UP0, `(.L_x_1) ;  /* 0x0000000108147547 */ /* 0x000fea000b800000 */
[----:B------:R-:W1:Y:S01]  /*00f0*/  LDC.64 R2, c[0x0][0x888] ;  /* 0x00022200ff027b82 */ /* 0x000e620000000a00 */
[----:B------:R-:W1:Y:S02]  /*0100*/  LDCU.64 UR4, c[0x0][0x358] ;  /* 0x00006b00ff0477ac */ /* 0x000e640008000a00 */
[----:B-1----:R1:W5:Y:S01]  /*0110*/  LDG.E R27, desc[UR4][R2.64] ;  /* 0x00000004021b7981 */ /* 0x002362000c1e1900 */
[----:B------:R-:W-:Y:S01]  /*0120*/  HFMA2 R52, -RZ, RZ, 0, 5.9604644775390625e-08 ;  /* 0x00000001ff347431 */ /* 0x000fe200000001ff */
[----:B------:R-:W-:Y:S05]  /*0130*/  BRA `(.L_x_0) ;  /* 0x00000000000c7947 */ /* 0x000fea0003800000 */
.L_x_1:
[----:B------:R-:W1:Y:S01]  /*0140*/  LDCU UR4, c[0x0][0x880] ;  /* 0x00011000ff0477ac */ /* 0x000e620008000800 */
[----:B------:R-:W-:Y:S01]  /*0150*/  HFMA2 R52, -RZ, RZ, 0, 5.9604644775390625e-08 ;  /* 0x00000001ff347431 */ /* 0x000fe200000001ff */
[----:B-1----:R-:W-:-:S07]  /*0160*/  MOV R27, UR4 ;  /* 0x00000004001b7c02 */ /* 0x002fce0008000f00 */
.L_x_0:
[----:B------:R-:W2:Y:S02]  /*0170*/  LDCU.64 UR4, c[0x0][0x8b0] ;  /* 0x00011600ff0477ac */ /* 0x000ea40008000a00 */
[----:B--2---:R-:W-:-:S04]  /*0180*/  UISETP.NE.U32.AND UP0, UPT, UR4, URZ, UPT ;  /* 0x000000ff0400728c */ /* 0x004fc8000bf05070 */
[----:B------:R-:W-:-:S09]  /*0190*/  UISETP.NE.AND.EX UP0, UPT, UR5, URZ, UPT, UP0 ;  /* 0x000000ff0500728c */ /* 0x000fd2000bf05300 */
[----:B------:R-:W-:Y:S05]  /*01a0*/  BRA.U UP0, `(.L_x_2) ;  /* 0x0000000100287547 */ /* 0x000fea000b800000 */
[----:B------:R-:W2:Y:S02]  /*01b0*/  LDCU.64 UR4, c[0x0][0x8a8] ;  /* 0x00011500ff0477ac */ /* 0x000ea40008000a00 */
[----:B--2---:R-:W-:-:S04]  /*01c0*/  UISETP.NE.U32.AND UP0, UPT, UR4, URZ, UPT ;  /* 0x000000ff0400728c */ /* 0x004fc8000bf05070 */
[----:B------:R-:W-:-:S09]  /*01d0*/  UISETP.NE.AND.EX UP0, UPT, UR5, URZ, UPT, UP0 ;  /* 0x000000ff0500728c */ /* 0x000fd2000bf05300 */
[----:B------:R-:W-:Y:S05]  /*01e0*/  BRA.U !UP0, `(.L_x_3) ;  /* 0x0000000108107547 */ /* 0x000fea000b800000 */
[----:B------:R-:W2:Y:S01]  /*01f0*/  LDC.64 R24, c[0x0][0x8a8] ;  /* 0x00022a00ff187b82 */ /* 0x000ea20000000a00 */
[----:B------:R-:W2:Y:S02]  /*0200*/  LDCU.64 UR4, c[0x0][0x358] ;  /* 0x00006b00ff0477ac */ /* 0x000ea40008000a00 */
[----:B--2---:R2:W5:Y:S01]  /*0210*/  LDG.E R24, desc[UR4][R24.64] ;  /* 0x0000000418187981 */ /* 0x004562000c1e1900 */
[----:B------:R-:W-:Y:S05]  /*0220*/  BRA `(.L_x_2) ;  /* 0x0000000000087947 */ /* 0x000fea0003800000 */
.L_x_3:
[----:B------:R-:W2:Y:S02]  /*0230*/  LDCU UR4, c[0x0][0x8a0] ;  /* 0x00011400ff0477ac */ /* 0x000ea40008000800 */
[----:B--2---:R-:W-:Y:S02]  /*0240*/  MOV R24, UR4 ;  /* 0x0000000400187c02 */ /* 0x004fe40008000f00 */
.L_x_2:
[----:B------:R-:W-:Y:S01]  /*0250*/  IMAD.U32 R0, RZ, RZ, UR17 ;  /* 0x00000011ff007e24 */ /* 0x000fe2000f8e00ff */
[----:B------:R-:W-:Y:S04]  /*0260*/  BSSY.RECONVERGENT B0, `(.L_x_4) ;  /* 0x000000c000007945 */ /* 0x000fe80003800200 */
[C---:B------:R-:W-:Y:S02]  /*0270*/  ISETP.NE.OR P1, PT, R0.reuse, 0x1, !P3 ;  /* 0x000000010000780c */ /* 0x040fe40005f25670 */
[----:B------:R-:W-:-:S11]  /*0280*/  ISETP.NE.OR P0, PT, R0, 0x3, !P3 ;  /* 0x000000030000780c */ /* 0x000fd60005f05670 */
[----:B------:R-:W-:Y:S05]  /*0290*/  @P1 BRA `(.L_x_5) ;  /* 0x0000000000201947 */ /* 0x000fea0003800000 */
[----:B------:R-:W3:Y:S02]  /*02a0*/  LDCU.64 UR4, c[0x0][0x348] ;  /* 0x00006900ff0477ac */ /* 0x000ee40008000a00 */
[----:B---3--:R-:W-:Y:S02]  /*02b0*/  UIADD3 UR6, UP1, UPT, UR4, 0x80, URZ ;  /* 0x0000008004067890 */ /* 0x008fe4000ff3e0ff */
[----:B------:R-:W-:Y:S02]  /*02c0*/  UIADD3 UR4, UP0, UPT, UR4, 0x180, URZ ;  /* 0x0000018004047890 */ /* 0x000fe4000ff1e0ff */
[----:B------:R-:W-:Y:S02]  /*02d0*/  UIADD3.X UR7, UPT, UPT, URZ, UR5, URZ, UP1, !UPT ;  /* 0x00000005ff077290 */ /* 0x000fe40008ffe4ff */
[----:B------:R-:W-:-:S07]  /*02e0*/  UIADD3.X UR5, UPT, UPT, URZ, UR5, URZ, UP0, !UPT ;  /* 0x00000005ff057290 */ /* 0x000fce00087fe4ff */
[----:B------:R3:W-:Y:S02]  /*02f0*/  UTMACCTL.PF [UR6] ;  /* 0x00000000060079b9 */ /* 0x0007e40008040000 */
[----:B------:R3:W-:Y:S02]  /*0300*/  UTMACCTL.PF [UR4] ;  /* 0x00000000040079b9 */ /* 0x0007e40008040000 */
[----:B---3--:R-:W-:Y:S01]  /*0310*/  NOP ;  /* 0x0000000000007918 */ /* 0x008fe20000000000 */
.L_x_5:
[----:B------:R-:W-:Y:S05]  /*0320*/  BSYNC.RECONVERGENT B0 ;  /* 0x0000000000007941 */ /* 0x000fea0003800200 */
.L_x_4:
[----:B------:R-:W-:Y:S04]  /*0330*/  BSSY.RECONVERGENT B0, `(.L_x_6) ;  /* 0x000000a000007945 */ /* 0x000fe80003800200 */
        /* <DEDUP_REMOVED lines=9> */
.L_x_7:
[----:B------:R-:W-:Y:S05]  /*03d0*/  BSYNC.RECONVERGENT B0 ;  /* 0x0000000000007941 */ /* 0x000fea0003800200 */
.L_x_6:
[----:B------:R-:W3:Y:S01]  /*03e0*/  LDCU.64 UR4, c[0x0][0x888] ;  /* 0x00011100ff0477ac */ /* 0x000ee20008000a00 */
[----:B------:R-:W-:Y:S02]  /*03f0*/  UISETP.EQ.U32.AND UP1, UPT, UR8, URZ, UPT ;  /* 0x000000ff0800728c */ /* 0x000fe4000bf22070 */
[----:B------:R-:W-:Y:S02]  /*0400*/  UPLOP3.LUT UP4, UPT, UPT, UPT, UPT, 0x80, 0x8 ;  /* 0x000000000008789c */ /* 0x000fe40003f8f070 */
[----:B---3--:R-:W-:-:S04]  /*0410*/  UISETP.NE.U32.AND UP0, UPT, UR4, URZ, UPT ;  /* 0x000000ff0400728c */ /* 0x008fc8000bf05070 */
[----:B------:R-:W-:-:S04]  /*0420*/  UISETP.NE.AND.EX UP0, UPT, UR5, URZ, UPT, UP0 ;  /* 0x000000ff0500728c */ /* 0x000fc8000bf05300 */
[----:B------:R-:W-:-:S04]  /*0430*/  UISETP.EQ.OR.EX UP2, UPT, UR9, URZ, !UP0, UP1 ;  /* 0x000000ff0900728c */ /* 0x000fc8000c742710 */
[----:B------:R-:W-:-:S06]  /*0440*/  UP2UR UR4, UPR, URZ, 0x4 ;  /* 0x00000004ff047883 */ /* 0x000fcc0008000000 */
[----:B------:R-:W-:Y:S01]  /*0450*/  MOV R56, UR4 ;  /* 0x0000000400387c02 */ /* 0x000fe20008000f00 */
[----:B------:R-:W-:Y:S06]  /*0460*/  BRA.U !UP2, `(.L_x_8) ;  /* 0x000000010a207547 */ /* 0x000fec000b800000 */
[----:B------:R-:W-:Y:S01]  /*0470*/  UISETP.NE.U32.AND UP1, UPT, UR8, URZ, UPT ;  /* 0x000000ff0800728c */ /* 0x000fe2000bf25070 */
[----:B-----5:R-:W-:Y:S01]  /*0480*/  FSETP.NEU.AND P0, PT, R27, RZ, PT ;  /* 0x000000ff1b00720b */ /* 0x020fe20003f0d000 */
[----:B------:R-:W-:Y:S02]  /*0490*/  USEL UR4, URZ, 0xffffffff, UP0 ;  /* 0xffffffffff047887 */ /* 0x000fe40008000000 */
[----:B------:R-:W-:-:S10]  /*04a0*/  UISETP.NE.AND.EX UP1, UPT, UR9, URZ, UPT, UP1 ;  /* 0x000000ff0900728c */ /* 0x000fd4000bf25310 */
[----:B------:R-:W-:Y:S01]  /*04b0*/  VOTEU.ANY UP0, P0 ;  /* 0x0000000000ff7886 */ /* 0x000fe20000000100 */
[----:B------:R-:W-:-:S04]  /*04c0*/  @!UP1 USEL UR4, URZ, 0xffffffff, UP0 ;  /* 0xffffffffff049887 */ /* 0x000fc80008000000 */
[----:B------:R-:W-:-:S04]  /*04d0*/  ULOP3.LUT UR4, UR4, 0x1, URZ, 0xc0, !UPT ;  /* 0x0000000104047892 */ /* 0x000fc8000f8ec0ff */
[----:B------:R-:W-:-:S11]  /*04e0*/  UISETP.NE.U32.AND UP4, UPT, UR4, 0x1, UPT ;  /* 0x000000010400788c */ /* 0x000fd6000bf85070 */
.L_x_8:
[----:B-1----:R-:W1:Y:S01]  /*04f0*/  SHFL.IDX PT, R2, R53, RZ, 0x1f ;  /* 0x00001fff35027589 */ /* 0x002e6200000e0000 */
[----:B------:R-:W-:-:S04]  /*0500*/  UISETP.NE.AND UP0, UPT, UR17, 0x2, UPT ;  /* 0x000000021100788c */ /* 0x000fc8000bf05270 */
[----:B------:R-:W-:Y:S01]  /*0510*/  USEL UR48, URZ, 0x1, UP0 ;  /* 0x00000001ff307887 */ /* 0x000fe20008000000 */
[----:B-1----:R-:W-:-:S13]  /*0520*/  ISETP.NE.AND P0, PT, R2, RZ, PT ;  /* 0x000000ff0200720c */ /* 0x002fda0003f05270 */
[----:B------:R-:W-:Y:S05]  /*0530*/  @P0 BRA `(.L_x_9) ;  /* 0x0000000000840947 */ /* 0x000fea0003800000 */
[----:B------:R-:W-:Y:S01]  /*0540*/  ELECT P0, URZ, PT ;  /* 0x0000000000ff782f */ /* 0x000fe20003800000 */
[----:B------:R-:W-:-:S12]  /*0550*/  BSSY.RECONVERGENT B0, `(.L_x_9) ;  /* 0x000001f000007945 */ /* 0x000fd80003800200 */
[----:B------:R-:W-:Y:S05]  /*0560*/  @!P0 BRA `(.L_x_10) ;  /* 0x0000000000748947 */ /* 0x000fea0003800000 */
[----:B------:R-:W1:Y:S01]  /*0570*/  S2UR UR4, SR_CgaCtaId ;  /* 0x00000000000479c3 */ /* 0x000e620000008800 */
[----:B------:R-:W-:Y:S01]  /*0580*/  UMOV UR5, 0x400 ;  /* 0x0000040000057882 */ /* 0x000fe20000000000 */
[----:B------:R-:W-:Y:S01]  /*0590*/  UMOV UR8, 0x1 ;  /* 0x0000000100087882 */ /* 0x000fe20000000000 */
[----:B------:R-:W-:Y:S01]  /*05a0*/  UMOV UR6, 0x5 ;  /* 0x0000000500067882 */ /* 0x000fe20000000000 */
[----:B------:R-:W-:-:S04]  /*05b0*/  UIADD3 UR8, UPT, UPT, -UR8, 0x100000, URZ ;  /* 0x0010000008087890 */ /* 0x000fc8000fffe1ff */
[----:B------:R-:W-:Y:S02]  /*05c0*/  USHF.L.U32 UR9, UR8, 0xb, URZ ;  /* 0x0000000b08097899 */ /* 0x000fe400080006ff */
[----:B------:R-:W-:Y:S02]  /*05d0*/  USHF.L.U32 UR8, UR8, 0x1, URZ ;  /* 0x0000000108087899 */ /* 0x000fe400080006ff */
[----:B------:R-:W-:-:S04]  /*05e0*/  UIADD3 UR6, UPT, UPT, -UR6, 0x100000, URZ ;  /* 0x0010000006067890 */ /* 0x000fc8000fffe1ff */
[----:B------:R-:W-:Y:S02]  /*05f0*/  USHF.L.U32 UR7, UR6, 0xb, URZ ;  /* 0x0000000b06077899 */ /* 0x000fe400080006ff */
[----:B------:R-:W-:Y:S02]  /*0600*/  USHF.L.U32 UR6, UR6, 0x1, URZ ;  /* 0x0000000106067899 */ /* 0x000fe400080006ff */
[----:B-1----:R-:W-:Y:S01]  /*0610*/  ULEA UR4, UR4, UR5, 0x18 ;  /* 0x0000000504047291 */ /* 0x002fe2000f8ec0ff */
[----:B------:R-:W1:Y:S11]  /*0620*/  FENCE.VIEW.ASYNC.S ;  /* 0x00000000000073c6 */ /* 0x000e760000000000 */
[----:B-1----:R1:W3:Y:S01]  /*0630*/  SYNCS.EXCH.64 URZ, [UR4], UR8 ;  /* 0x0000000804ff75b2 */ /* 0x0022e20008000100 */
[----:B------:R1:W4:Y:S01]  /*0640*/  SYNCS.EXCH.64 URZ, [UR4+0x40], UR6 ;  /* 0x0000400604ff75b2 */ /* 0x0003220008000100 */
[----:B------:R1:W1:Y:S01]  /*0650*/  SYNCS.EXCH.64 URZ, [UR4+0x8], UR8 ;  /* 0x0000080804ff75b2 */ /* 0x0002620008000100 */
        /* <DEDUP_REMOVED lines=13> */
[----:B------:R-:W-:Y:S01]  /*0730*/  NOP ;  /* 0x0000000000007918 */ /* 0x000fe20000000000 */
.L_x_10:
[----:B-1----:R-:W-:Y:S05]  /*0740*/  BSYNC.RECONVERGENT B0 ;  /* 0x0000000000007941 */ /* 0x002fea0003800200 */
.L_x_9:
[----:B------:R-:W1:Y:S01]  /*0750*/  SHFL.IDX PT, R2, R53, RZ, 0x1f ;  /* 0x00001fff35027589 */ /* 0x000e6200000e0000 */
[----:B------:R-:W-:Y:S01]  /*0760*/  NOP ;  /* 0x0000000000007918 */ /* 0x000fe20000000000 */
[----:B-1----:R-:W-:-:S13]  /*0770*/  ISETP.NE.AND P0, PT, R2, 0x1, PT ;  /* 0x000000010200780c */ /* 0x002fda0003f05270 */
[----:B------:R-:W-:Y:S05]  /*0780*/  @P0 BRA `(.L_x_11) ;  /* 0x0000000000580947 */ /* 0x000fea0003800000 */
        /* <DEDUP_REMOVED lines=9> */
[----:B------:R-:W-:Y:S01]  /*0820*/  USHF.L.U32 UR6, UR6, 0x1, URZ ;  /* 0x0000000106067899 */ /* 0x000fe200080006ff */
[----:B------:R-:W-:Y:S01]  /*0830*/  ELECT P0, URZ, PT ;  /* 0x0000000000ff782f */ /* 0x000fe20003800000 */
[----:B-1----:R-:W-:Y:S01]  /*0840*/  ULEA UR4, UR4, UR5, 0x18 ;  /* 0x0000000504047291 */ /* 0x002fe2000f8ec0ff */
[----:B------:R-:W1:Y:S11]  /*0850*/  FENCE.VIEW.ASYNC.S ;  /* 0x00000000000073c6 */ /* 0x000e760000000000 */
[----:B-1----:R1:W1:Y:S01]  /*0860*/  SYNCS.EXCH.64 URZ, [UR4+0x80], UR8 ;  /* 0x0000800804ff75b2 */ /* 0x0022620008000100 */
        /* <DEDUP_REMOVED lines=8> */
.L_x_11:
[----:B------:R-:W2:Y:S01]  /*08f0*/  SHFL.IDX PT, R2, R53, RZ, 0x1f ;  /* 0x00001fff35027589 */ /* 0x000ea200000e0000 */
[----:B------:R-:W-:Y:S01]  /*0900*/  NOP ;  /* 0x0000000000007918 */ /* 0x000fe20000000000 */
[----:B--2---:R-:W-:-:S13]  /*0910*/  ISETP.NE.AND P0, PT, R2, 0x3, PT ;  /* 0x000000030200780c */ /* 0x004fda0003f05270 */
[----:B------:R-:W-:Y:S05]  /*0920*/  @P0 BRA `(.L_x_12) ;  /* 0x0000000000300947 */ /* 0x000fea0003800000 */
[----:B-1----:R-:W1:Y:S01]  /*0930*/  S2UR UR4, SR_CgaCtaId ;  /* 0x00000000000479c3 */ /* 0x002e620000008800 */
[----:B------:R-:W-:Y:S01]  /*0940*/  UMOV UR6, 0x400 ;  /* 0x0000040000067882 */ /* 0x000fe20000000000 */
[----:B------:R-:W-:Y:S01]  /*0950*/  UMOV UR5, 0x20 ;  /* 0x0000002000057882 */ /* 0x000fe20000000000 */
[----:B------:R-:W-:Y:S01]  /*0960*/  ELECT P0, URZ, PT ;  /* 0x0000000000ff782f */ /* 0x000fe20003800000 */
[----:B-1----:R-:W-:Y:S02]  /*0970*/  ULEA UR6, UR4, UR6, 0x18 ;  /* 0x0000000604067291 */ /* 0x002fe4000f8ec0ff */
[----:B------:R-:W-:-:S04]  /*0980*/  UIADD3 UR4, UPT, UPT, -UR5, 0x100000, URZ ;  /* 0x0010000005047890 */ /* 0x000fc8000fffe1ff */
[----:B------:R-:W-:Y:S02]  /*0990*/  USHF.L.U32 UR5, UR4, 0xb, URZ ;  /* 0x0000000b04057899 */ /* 0x000fe400080006ff */
[----:B------:R-:W-:Y:S01]  /*09a0*/  USHF.L.U32 UR4, UR4, 0x1, URZ ;  /* 0x0000000104047899 */ /* 0x000fe200080006ff */
[----:B------:R-:W1:Y:S11]  /*09b0*/  FENCE.VIEW.ASYNC.S ;  /* 0x00000000000073c6 */ /* 0x000e760000000000 */
[----:B-1----:R2:W1:Y:S01]  /*09c0*/  SYNCS.EXCH.64 URZ, [UR6+0xc0], UR4 ;  /* 0x0000c00406ff75b2 */ /* 0x0024620008000100 */
[----:B------:R2:W1:Y:S02]  /*09d0*/  SYNCS.EXCH.64 URZ, [UR6+0xc8], UR4 ;  /* 0x0000c80406ff75b2 */ /* 0x0004640008000100 */
[----:B--2---:R-:W-:Y:S01]  /*09e0*/  NOP ;  /* 0x0000000000007918 */ /* 0x004fe20000000000 */
.L_x_12:
[----:B------:R-:W2:Y:S01]  /*09f0*/  SHFL.IDX PT, R2, R53, RZ, 0x1f ;  /* 0x00001fff35027589 */ /* 0x000ea200000e0000 */
[----:B------:R-:W-:Y:S01]  /*0a00*/  NOP ;  /* 0x0000000000007918 */ /* 0x000fe20000000000 */
[----:B--2---:R-:W-:-:S13]  /*0a10*/  ISETP.NE.AND P0, PT, R2, 0x4, PT ;  /* 0x000000040200780c */ /* 0x004fda0003f05270 */
[----:B------:R-:W-:Y:S05]  /*0a20*/  @P0 BRA `(.L_x_13) ;  /* 0x00000000004c0947 */ /* 0x000fea0003800000 */
[----:B-1----:R-:W1:Y:S01]  /*0a30*/  S2UR UR6, SR_CgaCtaId ;  /* 0x00000000000679c3 */ /* 0x002e620000008800 */
[----:B------:R-:W-:Y:S01]  /*0a40*/  UMOV UR4, 0x720 ;  /* 0x0000072000047882 */ /* 0x000fe20000000000 */
[----:B------:R-:W-:Y:S01]  /*0a50*/  UMOV UR5, 0x400 ;  /* 0x0000040000057882 */ /* 0x000fe20000000000 */
[----:B------:R-:W-:Y:S01]  /*0a60*/  USEL UR4, UR4, 0x620, UP4 ;  /* 0x0000062004047887 */ /* 0x000fe2000a000000 */
[----:B------:R-:W-:Y:S01]  /*0a70*/  UMOV UR8, 0x1 ;  /* 0x0000000100087882 */ /* 0x000fe20000000000 */
[----:B------:R-:W-:Y:S01]  /*0a80*/  ELECT P0, URZ, PT ;  /* 0x0000000000ff782f */ /* 0x000fe20003800000 */
[----:B------:R-:W-:-:S04]  /*0a90*/  UIADD3 UR8, UPT, UPT, -UR8, 0x100000, URZ ;  /* 0x0010000008087890 */ /* 0x000fc8000fffe1ff */
[----:B------:R-:W-:Y:S02]  /*0aa0*/  USHF.L.U32 UR9, UR8, 0xb, URZ ;  /* 0x0000000b08097899 */ /* 0x000fe400080006ff */
[----:B------:R-:W-:Y:S02]  /*0ab0*/  USHF.L.U32 UR8, UR8, 0x1, URZ ;  /* 0x0000000108087899 */ /* 0x000fe400080006ff */
[----:B-1----:R-:W-:Y:S02]  /*0ac0*/  ULEA UR6, UR6, UR5, 0x18 ;  /* 0x0000000506067291 */ /* 0x002fe4000f8ec0ff */
[----:B------:R-:W-:-:S04]  /*0ad0*/  UIADD3 UR4, UPT, UPT, -UR4, 0x100000, URZ ;  /* 0x0010000004047890 */ /* 0x000fc8000fffe1ff */
[----:B------:R-:W-:Y:S02]  /*0ae0*/  USHF.L.U32 UR5, UR4, 0xb, URZ ;  /* 0x0000000b04057899 */ /* 0x000fe400080006ff */
[----:B------:R-:W-:Y:S01]  /*0af0*/  USHF.L.U32 UR4, UR4, 0x1, URZ ;  /* 0x0000000104047899 */ /* 0x000fe200080006ff */
[----:B------:R-:W1:Y:S03]  /*0b00*/  FENCE.VIEW.ASYNC.S ;  /* 0x00000000000073c6 */ /* 0x000e660000000000 */
[----:B-1----:R2:W1:Y:S08]  /*0b10*/  SYNCS.EXCH.64 URZ, [UR6+0xd0], UR8 ;  /* 0x0000d00806ff75b2 */ /* 0x0024700008000100 */
[----:B------:R2:W1:Y:S01]  /*0b20*/  SYNCS.EXCH.64 URZ, [UR6+0xe0], UR4 ;  /* 0x0000e00406ff75b2 */ /* 0x0004620008000100 */
[----:B------:R2:W1:Y:S01]  /*0b30*/  SYNCS.EXCH.64 URZ, [UR6+0xd8], UR8 ;  /* 0x0000d80806ff75b2 */ /* 0x0004620008000100 */
[----:B------:R2:W1:Y:S02]  /*0b40*/  SYNCS.EXCH.64 URZ, [UR6+0xe8], UR4 ;  /* 0x0000e80406ff75b2 */ /* 0x0004640008000100 */
[----:B--2---:R-:W-:Y:S01]  /*0b50*/  NOP ;  /* 0x0000000000007918 */ /* 0x004fe20000000000 */
.L_x_13:
[----:B------:R-:W2:Y:S01]  /*0b60*/  SHFL.IDX PT, R2, R53, RZ, 0x1f ;  /* 0x00001fff35027589 */ /* 0x000ea200000e0000 */
[----:B------:R-:W-:Y:S01]  /*0b70*/  NOP ;  /* 0x0000000000007918 */ /* 0x000fe20000000000 */
[----:B--2---:R-:W-:-:S13]  /*0b80*/  ISETP.NE.AND P0, PT, R2, 0x5, PT ;  /* 0x000000050200780c */ /* 0x004fda0003f05270 */
[----:B------:R-:W-:Y:S05]  /*0b90*/  @P0 BRA `(.L_x_14) ;  /* 0x0000000000580947 */ /* 0x000fea0003800000 */
[----:B-1----:R-:W1:Y:S01]  /*0ba0*/  S2UR UR4, SR_CgaCtaId ;  /* 0x00000000000479c3 */ /* 0x002e620000008800 */
        /* <DEDUP_REMOVED lines=19> */
[----:B------:R2:W1:Y:S02]  /*0ce0*/  SYNCS.EXCH.64 URZ, [UR4+0x128], UR6 ;  /* 0x0001280604ff75b2 */ /* 0x0004640008000100 */
[----:B--2---:R-:W-:Y:S01]  /*0cf0*/  NOP ;  /* 0x0000000000007918 */ /* 0x004fe20000000000 */
.L_x_14:
[----:B------:R-:W2:Y:S01]  /*0d00*/  SHFL.IDX PT, R2, R53, RZ, 0x1f ;  /* 0x00001fff35027589 */ /* 0x000ea200000e0000 */
[----:B------:R-:W-:Y:S01]  /*0d10*/  NOP ;  /* 0x0000000000007918 */ /* 0x000fe20000000000 */
[----:B--2---:R-:W-:-:S13]  /*0d20*/  ISETP.NE.AND P0, PT, R2, 0x3, PT ;  /* 0x000000030200780c */ /* 0x004fda0003f05270 */
[----:B------:R-:W-:Y:S05]  /*0d30*/  @P0 BRA `(.L_x_15) ;  /* 0x0000000000380947 */ /* 0x000fea0003800000 */
[----:B------:R-:W2:Y:S01]  /*0d40*/  S2UR UR5, SR_CgaCtaId ;  /* 0x00000000000579c3 */ /* 0x000ea20000008800 */
[----:B-1----:R-:W-:Y:S01]  /*0d50*/  UMOV UR4, 0x400 ;  /* 0x0000040000047882 */ /* 0x002fe20000000000 */
[----:B------:R-:W-:Y:S01]  /*0d60*/  UMOV UR6, 0x20 ;  /* 0x0000002000067882 */ /* 0x000fe20000000000 */
[----:B------:R-:W-:Y:S01]  /*0d70*/  ELECT P0, URZ, PT ;  /* 0x0000000000ff782f */ /* 0x000fe20003800000 */
[----:B------:R-:W-:-:S04]  /*0d80*/  UIADD3 UR6, UPT, UPT, -UR6, 0x100000, URZ ;  /* 0x0010000006067890 */ /* 0x000fc8000fffe1ff */
[----:B------:R-:W-:Y:S02]  /*0d90*/  USHF.L.U32 UR7, UR6, 0xb, URZ ;  /* 0x0000000b06077899 */ /* 0x000fe400080006ff */
[----:B------:R-:W-:Y:S02]  /*0da0*/  USHF.L.U32 UR6, UR6, 0x1, URZ ;  /* 0x0000000106067899 */ /* 0x000fe400080006ff */
[----:B--2---:R-:W-:Y:S01]  /*0db0*/  ULEA UR4, UR5, UR4, 0x18 ;  /* 0x0000000405047291 */ /* 0x004fe2000f8ec0ff */
[----:B------:R-:W1:Y:S11]  /*0dc0*/  FENCE.VIEW.ASYNC.S ;  /* 0x00000000000073c6 */ /* 0x000e760000000000 */
[----:B-1----:R2:W1:Y:S01]  /*0dd0*/  SYNCS.EXCH.64 URZ, [UR4+0x130], UR6 ;  /* 0x0001300604ff75b2 */ /* 0x0024620008000100 */
[----:B------:R2:W1:Y:S01]  /*0de0*/  SYNCS.EXCH.64 URZ, [UR4+0x140], UR6 ;  /* 0x0001400604ff75b2 */ /* 0x0004620008000100 */
[----:B------:R2:W1:Y:S01]  /*0df0*/  SYNCS.EXCH.64 URZ, [UR4+0x138], UR6 ;  /* 0x0001380604ff75b2 */ /* 0x0004620008000100 */
[----:B------:R2:W1:Y:S02]  /*0e00*/  SYNCS.EXCH.64 URZ, [UR4+0x148], UR6 ;  /* 0x0001480604ff75b2 */ /* 0x0004640008000100 */
[----:B--2---:R-:W-:Y:S01]  /*0e10*/  NOP ;  /* 0x0000000000007918 */ /* 0x004fe20000000000 */
.L_x_15:
[----:B-1----:R-:W1:Y:S01]  /*0e20*/  LDCU UR4, c[0x0][0x36c] ;  /* 0x00006d80ff0477ac */ /* 0x002e620008000800 */
[----:B------:R-:W-:Y:S01]  /*0e30*/  ISETP.NE.OR P3, PT, R0, 0x2, !P3 ;  /* 0x000000020000780c */ /* 0x000fe20005f65670 */
[----:B------:R-:W-:Y:S01]  /*0e40*/  NOP ;  /* 0x0000000000007918 */ /* 0x000fe20000000000 */
[----:B------:R-:W-:Y:S01]  /*0e50*/  LOP3.LUT R0, R65, 0x1f, RZ, 0xc0, !PT ;  /* 0x0000001f41007812 */ /* 0x000fe200078ec0ff */
[----:B------:R-:W-:Y:S02]  /*0e60*/  UISETP.NE.AND UP5, UPT, UR17, URZ, UPT ;  /* 0x000000ff1100728c */ /* 0x000fe4000bfa5270 */
[----:B-1----:R-:W-:-:S09]  /*0e70*/  UISETP.EQ.U32.AND UP6, UPT, UR4, 0x1, UPT ;  /* 0x000000010400788c */ /* 0x002fd2000bfc2070 */
[----:B------:R-:W-:Y:S05]  /*0e80*/  BRA.U !UP6, `(.L_x_16) ;  /* 0x000000010e087547 */ /* 0x000fea000b800000 */
[----:B---34-:R-:W-:Y:S01]  /*0e90*/  UCGABAR_ARV ;  /* 0x00000000000079c7 */ /* 0x018fe20008000000 */
[----:B------:R-:W-:Y:S05]  /*0ea0*/  BRA `(.L_x_17) ;  /* 0x0000000000047947 */ /* 0x000fea0003800000 */
.L_x_16:
[----:B---34-:R-:W-:Y:S01]  /*0eb0*/  NOP ;  /* 0x0000000000007918 */ /* 0x018fe20000000000 */
.L_x_17:
[----:B------:R-:W1:Y:S01]  /*0ec0*/  S2UR UR16, SR_CTAID.X ;  /* 0x00000000001079c3 */ /* 0x000e620000002500 */
[----:B------:R-:W-:-:S05]  /*0ed0*/  CS2R.32 R55, SR_CgaSize ;  /* 0x0000000000377805 */ /* 0x000fca0000008a00 */
[----:B------:R-:W-:-:S05]  /*0ee0*/  IMAD R55, R55, -0xa0, RZ ;  /* 0xffffff6037377824 */ /* 0x000fca00078e02ff */
[----:B------:R-:W-:-:S14]  /*0ef0*/  R2UR UR5, R55 ;  /* 0x00000000370572ca */ /* 0x000fdc00000e0000 */
[----:B------:R-:W2:Y:S01]  /*0f00*/  LDCU UR5, c[0x0][UR5+0x2b0] ;  /* 0x00005600050577ac */ /* 0x000ea20008000800 */
[----:B------:R-:W-:-:S05]  /*0f10*/  CS2R.32 R55, SR_CgaSize ;  /* 0x0000000000377805 */ /* 0x000fca0000008a00 */
[----:B------:R-:W-:-:S05]  /*0f20*/  IMAD R55, R55, -0xa0, RZ ;  /* 0xffffff6037377824 */ /* 0x000fca00078e02ff */
[----:B------:R-:W-:-:S14]  /*0f30*/  R2UR UR4, R55 ;  /* 0x00000000370472ca */ /* 0x000fdc00000e0000 */
[----:B------:R-:W3:Y:S01]  /*0f40*/  LDCU UR4, c[0x0][UR4+0x2b4] ;  /* 0x00005680040477ac */ /* 0x000ee20008000800 */
[----:B------:R-:W4:Y:S01]  /*0f50*/  S2UR UR20, SR_CTAID.Y ;  /* 0x00000000001479c3 */ /* 0x000f220000002600 */
[----:B------:R-:W-:-:S05]  /*0f60*/  CS2R.32 R55, SR_CgaSize ;  /* 0x0000000000377805 */ /* 0x000fca0000008a00 */
[----:B------:R-:W-:-:S05]  /*0f70*/  IMAD R55, R55, -0xa0, RZ ;  /* 0xffffff6037377824 */ /* 0x000fca00078e02ff */
[----:B------:R-:W-:-:S14]  /*0f80*/  R2UR UR7, R55 ;  /* 0x00000000370772ca */ /* 0x000fdc00000e0000 */
[----:B------:R-:W3:Y:S01]  /*0f90*/  LDCU UR7, c[0x0][UR7+0x2a0] ;  /* 0x00005400070777ac */ /* 0x000ee20008000800 */
[----:B------:R-:W-:-:S05]  /*0fa0*/  CS2R.32 R55, SR_CgaSize ;  /* 0x0000000000377805 */ /* 0x000fca0000008a00 */
[----:B------:R-:W-:-:S05]  /*0fb0*/  IMAD R55, R55, -0xa0, RZ ;  /* 0xffffff6037377824 */ /* 0x000fca00078e02ff */
[----:B------:R-:W-:-:S14]  /*0fc0*/  R2UR UR8, R55 ;  /* 0x00000000370872ca */ /* 0x000fdc00000e0000 */
[----:B------:R-:W3:Y:S01]  /*0fd0*/  LDCU UR8, c[0x0][UR8+0x2a4] ;  /* 0x00005480080877ac */ /* 0x000ee20008000800 */
[----:B------:R-:W3:Y:S01]  /*0fe0*/  S2UR UR9, SR_CgaCtaId ;  /* 0x00000000000979c3 */ /* 0x000ee20000008800 */
[----:B------:R-:W3:Y:S01]  /*0ff0*/  LDCU UR21, c[0x0][0xb24] ;  /* 0x00016480ff1577ac */ /* 0x000ee20008000800 */
[----:B------:R-:W3:Y:S01]  /*1000*/  LDCU UR42, c[0x0][0xb24] ;  /* 0x00016480ff2a77ac */ /* 0x000ee20008000800 */
[----:B-1----:R-:W-:Y:S01]  /*1010*/  I2FP.F32.U32 R3, UR16 ;  /* 0x0000001000037c45 */ /* 0x002fe20008201000 */
[----:B------:R-:W1:Y:S04]  /*1020*/  LDCU UR29, c[0x0][0xb30] ;  /* 0x00016600ff1d77ac */ /* 0x000e680008000800 */
[----:B--2---:R-:W-:Y:S01]  /*1030*/  FMUL R3, R3, UR5 ;  /* 0x0000000503037c20 */ /* 0x004fe20008400000 */
[----:B------:R-:W-:Y:S01]  /*1040*/  UMOV UR34, 0x11 ;  /* 0x0000001100227882 */ /* 0x000fe20000000000 */
[----:B----4-:R-:W-:-:S04]  /*1050*/  I2FP.F32.U32 R2, UR20 ;  /* 0x0000001400027c45 */ /* 0x010fc80008201000 */
[----:B------:R-:W2:Y:S01]  /*1060*/  F2I.U32.TRUNC.NTZ R3, R3 ;  /* 0x0000000300037305 */ /* 0x000ea2000020f000 */
[----:B---3--:R-:W-:Y:S01]  /*1070*/  FMUL R2, R2, UR4 ;  /* 0x0000000402027c20 */ /* 0x008fe20008400000 */
[----:B------:R-:W-:Y:S02]  /*1080*/  ULOP3.LUT UR5, UR9, 0x4, URZ, 0xc0, !UPT ;  /* 0x0000000409057892 */ /* 0x000fe4000f8ec0ff */
[----:B------:R-:W-:-:S04]  /*1090*/  ULOP3.LUT UR50, UR9, 0x3, URZ, 0xc0, !UPT ;  /* 0x0000000309327892 */ /* 0x000fc8000f8ec0ff */
[----:B------:R-:W3:Y:S01]  /*10a0*/  F2I.U32.TRUNC.NTZ R2, R2 ;  /* 0x0000000200027305 */ /* 0x000ee2000020f000 */
[----:B------:R-:W-:Y:S02]  /*10b0*/  UISETP.GT.U32.AND UP0, UPT, UR5, 0xffff, UPT ;  /* 0x0000ffff0500788c */ /* 0x000fe4000bf04070 */
[----:B------:R-:W-:Y:S02]  /*10c0*/  UISETP.GT.U32.AND UP1, UPT, UR50, 0xffff, UPT ;  /* 0x0000ffff3200788c */ /* 0x000fe4000bf24070 */
[----:B------:R-:W-:Y:S01]  /*10d0*/  USEL UR26, UR5, 0xffff, !UP0 ;  /* 0x0000ffff051a7887 */ /* 0x000fe2000c000000 */
[----:B--2---:R-:W-:Y:S01]  /*10e0*/  R2UR UR4, R3 ;  /* 0x00000000030472ca */ /* 0x004fe200000e0000 */
[----:B------:R-:W-:Y:S02]  /*10f0*/  USHF.R.U32.HI UR32, URZ, 0x2, UR9 ;  /* 0x00000002ff207899 */ /* 0x000fe40008011609 */
[----:B------:R-:W-:Y:S02]  /*1100*/  USHF.L.U32 UR31, UR9, 0x8, URZ ;  /* 0x00000008091f7899 */ /* 0x000fe400080006ff */
[----:B------:R-:W-:-:S02]  /*1110*/  USHF.L.U32 UR30, UR9, 0xa, URZ ;  /* 0x0000000a091e7899 */ /* 0x000fc400080006ff */
[----:B------:R-:W-:Y:S01]  /*1120*/  USEL UR27, UR50, 0xffff, !UP1 ;  /* 0x0000ffff321b7887 */ /* 0x000fe2000c800000 */
[----:B---3--:R-:W-:Y:S02]  /*1130*/  R2UR UR6, R2 ;  /* 0x00000000020672ca */ /* 0x008fe400000e0000 */
[----:B------:R-:W-:-:S03]  /*1140*/  PRMT R2, RZ, 0x7610, R2 ;  /* 0x00007610ff027816 */ /* 0x000fc60000000002 */
[----:B------:R-:W-:-:S04]  /*1150*/  UIADD3 UR5, UPT, UPT, -UR4, URZ, URZ ;  /* 0x000000ff04057290 */ /* 0x000fc8000fffe1ff */
[----:B------:R-:W-:-:S04]  /*1160*/  UIMAD UR5, UR7, UR5, UR16 ;  /* 0x00000005070572a4 */ /* 0x000fc8000f8e0210 */
[----:B------:R-:W-:Y:S02]  /*1170*/  UIADD3 UR4, UPT, UPT, -UR6, URZ, URZ ;  /* 0x000000ff06047290 */ /* 0x000fe4000fffe1ff */
[----:B------:R-:W-:Y:S02]  /*1180*/  IMAD.U32 R55, RZ, RZ, UR5 ;  /* 0x00000005ff377e24 */ /* 0x000fe4000f8e00ff */
[----:B------:R-:W-:-:S06]  /*1190*/  UIMAD UR4, UR8, UR4, UR20 ;  /* 0x00000004080472a4 */ /* 0x000fcc000f8e0214 */
[----:B------:R-:W-:Y:S01]  /*11a0*/  IMAD.U32 R54, RZ, RZ, UR4 ;  /* 0x00000004ff367e24 */ /* 0x000fe2000f8e00ff */
[----:B-1----:R-:W-:Y:S06]  /*11b0*/  BRA.U UP5, `(.L_x_18) ;  /* 0x0000000105747547 */ /* 0x002fec000b800000 */
[----:B------:R-:W-:Y:S02]  /*11c0*/  R2UR UR4, R54 ;  /* 0x00000000360472ca */ /* 0x000fe400000e0000 */
[----:B------:R-:W-:-:S11]  /*11d0*/  R2UR UR8, R55 ;  /* 0x00000000370872ca */ /* 0x000fd600000e0000 */
[----:B------:R-:W-:Y:S02]  /*11e0*/  UISETP.NE.AND UP2, UPT, UR4, URZ, UPT ;  /* 0x000000ff0400728c */ /* 0x000fe4000bf45270 */
[----:B------:R-:W-:Y:S02]  /*11f0*/  UISETP.NE.AND UP3, UPT, UR4, 0x1, UPT ;  /* 0x000000010400788c */ /* 0x000fe4000bf65270 */
[----:B------:R-:W-:Y:S02]  /*1200*/  UISETP.NE.AND UP0, UPT, UR8, URZ, UP2 ;  /* 0x000000ff0800728c */ /* 0x000fe40009705270 */
[----:B------:R-:W-:Y:S02]  /*1210*/  USEL UR4, URZ, 0x10, UP3 ;  /* 0x00000010ff047887 */ /* 0x000fe40009800000 */
[----:B------:R-:W-:Y:S02]  /*1220*/  USEL UR11, URZ, 0x1, UP0 ;  /* 0x00000001ff0b7887 */ /* 0x000fe40008000000 */
[----:B------:R-:W-:-:S02]  /*1230*/  UISETP.NE.AND UP0, UPT, UR8, URZ, UPT ;  /* 0x000000ff0800728c */ /* 0x000fc4000bf05270 */
[----:B------:R-:W-:Y:S02]  /*1240*/  USEL UR5, URZ, 0x2, UP2 ;  /* 0x00000002ff057887 */ /* 0x000fe40009000000 */
[----:B------:R-:W-:Y:S02]  /*1250*/  USEL UR9, UR4, 0x10, UP0 ;  /* 0x0000001004097887 */ /* 0x000fe40008000000 */
[----:B------:R-:W-:Y:S02]  /*1260*/  UISETP.NE.AND UP0, UPT, UR8, 0x1, UPT ;  /* 0x000000010800788c */ /* 0x000fe4000bf05270 */
[----:B------:R-:W-:Y:S02]  /*1270*/  USEL UR4, URZ, 0x20, UP3 ;  /* 0x00000020ff047887 */ /* 0x000fe40009800000 */
[----:B------:R-:W-:Y:S02]  /*1280*/  UISETP.NE.AND UP1, UPT, UR8, 0x2, UPT ;  /* 0x000000020800788c */ /* 0x000fe4000bf25270 */
[----:B------:R-:W-:-:S02]  /*1290*/  USEL UR6, URZ, 0x4, UP2 ;  /* 0x00000004ff067887 */ /* 0x000fc40009000000 */
[----:B------:R-:W-:Y:S02]  /*12a0*/  USEL UR7, UR5, 0x2, UP0 ;  /* 0x0000000205077887 */ /* 0x000fe40008000000 */
[----:B------:R-:W-:Y:S02]  /*12b0*/  USEL UR10, UR4, 0x20, UP0 ;  /* 0x00000020040a7887 */ /* 0x000fe40008000000 */
[----:B------:R-:W-:Y:S02]  /*12c0*/  UISETP.NE.AND UP0, UPT, UR8, 0x3, UPT ;  /* 0x000000030800788c */ /* 0x000fe4000bf05270 */
[----:B------:R-:W-:Y:S02]  /*12d0*/  USEL UR5, URZ, 0x40, UP3 ;  /* 0x00000040ff057887 */ /* 0x000fe40009800000 */
[----:B------:R-:W-:Y:S02]  /*12e0*/  USEL UR8, UR6, 0x4, UP1 ;  /* 0x0000000406087887 */ /* 0x000fe40008800000 */
[----:B------:R-:W-:-:S02]  /*12f0*/  USEL UR4, URZ, 0x8, UP2 ;  /* 0x00000008ff047887 */ /* 0x000fc40009000000 */
[----:B------:R-:W-:Y:S02]  /*1300*/  UIADD3 UR6, UPT, UPT, UR7, UR9, UR11 ;  /* 0x0000000907067290 */ /* 0x000fe4000fffe00b */
[----:B------:R-:W-:Y:S02]  /*1310*/  USEL UR7, UR5, 0x40, UP1 ;  /* 0x0000004005077887 */ /* 0x000fe40008800000 */
[----:B------:R-:W-:Y:S02]  /*1320*/  USEL UR12, URZ, 0x80, UP3 ;  /* 0x00000080ff0c7887 */ /* 0x000fe40009800000 */
[----:B------:R-:W-:Y:S02]  /*1330*/  USEL UR4, UR4, 0x8, UP0 ;  /* 0x0000000804047887 */ /* 0x000fe40008000000 */
[----:B------:R-:W-:Y:S02]  /*1340*/  UIADD3 UR5, UPT, UPT, UR8, UR10, UR6 ;  /* 0x0000000a08057290 */ /* 0x000fe4000fffe006 */
[----:B------:R-:W-:-:S02]  /*1350*/  USEL UR6, UR12, 0x80, UP0 ;  /* 0x000000800c067887 */ /* 0x000fc40008000000 */
[----:B------:R-:W-:-:S04]  /*1360*/  UIADD3 UR4, UPT, UPT, UR4, UR7, UR5 ;  /* 0x0000000704047290 */ /* 0x000fc8000fffe005 */
[----:B------:R-:W-:-:S06]  /*1370*/  UIADD3 UR4, UPT, UPT, UR4, UR6, URZ ;  /* 0x0000000604047290 */ /* 0x000fcc000fffe0ff */
[----:B------:R-:W-:-:S07]  /*1380*/  IMAD.U32 R2, RZ, RZ, UR4 ;  /* 0x00000004ff027e24 */ /* 0x000fce000f8e00ff */
.L_x_18:
[----:B------:R-:W1:Y:S01]  /*1390*/  S2UR UR36, SR_CTAID.Z ;  /* 0x00000000002479c3 */ /* 0x000e620000002700 */
[----:B------:R-:W-:Y:S01]  /*13a0*/  UISETP.GE.AND UP0, UPT, UR21, 0x1, UPT ;  /* 0x000000011500788c */ /* 0x000fe2000bf06270 */
[----:B------:R-:W-:-:S08]  /*13b0*/  UMOV UR33, 0xf ;  /* 0x0000000f00217882 */ /* 0x000fd00000000000 */
[----:B------:R-:W-:Y:S05]  /*13c0*/  BRA.U !UP0, `(.L_x_19) ;  /* 0x0000000108d47547 */ /* 0x000fea000b800000 */
[----:B------:R-:W2:Y:S01]  /*13d0*/  LDCU.128 UR12, c[0x0][0xb10] ;  /* 0x00016200ff0c77ac */ /* 0x000ea20008000c00 */
[----:B------:R-:W3:Y:S01]  /*13e0*/  LDCU UR6, c[0x0][0x370] ;  /* 0x00006e00ff0677ac */ /* 0x000ee20008000800 */
[----:B------:R-:W4:Y:S01]  /*13f0*/  LDCU UR5, c[0x0][0x374] ;  /* 0x00006e80ff0577ac */ /* 0x000f220008000800 */
[----:B------:R-:W1:Y:S01]  /*1400*/  LDCU UR28, c[0x0][0xb0c] ;  /* 0x00016180ff1c77ac */ /* 0x000e620008000800 */
[----:B------:R-:W1:Y:S01]  /*1410*/  LDCU UR4, c[0x0][0xb20] ;  /* 0x00016400ff0477ac */ /* 0x000e620008000800 */
[----:B------:R-:W1:Y:S01]  /*1420*/  LDCU.64 UR8, c[0x0][0xb28] ;  /* 0x00016500ff0877ac */ /* 0x000e620008000a00 */
[----:B--2---:R-:W-:Y:S02]  /*1430*/  UISETP.NE.AND UP0, UPT, UR14, 0x1, UPT ;  /* 0x000000010e00788c */ /* 0x004fe4000bf05270 */
[----:B----4-:R-:W-:Y:S02]  /*1440*/  UIMAD.WIDE.U32 UR10, UR5, UR15, URZ ;  /* 0x0000000f050a72a5 */ /* 0x010fe4000f8e00ff */
[----:B---3--:R-:W-:-:S02]  /*1450*/  UIMAD.WIDE.U32 UR22, UR6, UR12, URZ ;  /* 0x0000000c061672a5 */ /* 0x008fc4000f8e00ff */
[----:B-1----:R-:W-:Y:S02]  /*1460*/  UISETP.NE.AND UP1, UPT, UR28, 0x1, UPT ;  /* 0x000000011c00788c */ /* 0x002fe4000bf25270 */
[----:B------:R-:W-:Y:S01]  /*1470*/  UISETP.NE.AND UP2, UPT, UR21, 0x1, UPT ;  /* 0x000000011500788c */ /* 0x000fe2000bf45270 */
[----:B------:R-:W-:Y:S02]  /*1480*/  UMOV UR10, UR11 ;  /* 0x0000000b000a7c82 */ /* 0x000fe40008000000 */
[----:B------:R-:W-:Y:S01]  /*1490*/  UMOV UR22, UR23 ;  /* 0x0000001700167c82 */ /* 0x000fe20008000000 */
[----:B------:R-:W-:Y:S02]  /*14a0*/  @UP0 USHF.R.U32.HI UR5, URZ, UR4, UR10 ;  /* 0x00000004ff050299 */ /* 0x000fe4000801160a */
[----:B------:R-:W-:Y:S02]  /*14b0*/  UIMAD.WIDE.U32 UR24, UR20, UR15, URZ ;  /* 0x0000000f141872a5 */ /* 0x000fe4000f8e00ff */
[----:B------:R-:W-:-:S02]  /*14c0*/  UIMAD.WIDE.U32 UR10, UR5, UR8, URZ ;  /* 0x00000008050a72a5 */ /* 0x000fc4000f8e00ff */
[----:B------:R-:W-:Y:S02]  /*14d0*/  @UP1 USHF.R.U32.HI UR6, URZ, UR13, UR22 ;  /* 0x0000000dff061299 */ /* 0x000fe40008011616 */
[----:B------:R-:W-:Y:S02]  /*14e0*/  UIMAD.WIDE.U32 UR18, UR16, UR12, URZ ;  /* 0x0000000c101272a5 */ /* 0x000fe4000f8e00ff */
[----:B------:R-:W-:Y:S01]  /*14f0*/  UIMAD.WIDE.U32 UR22, UR6, UR8, URZ ;  /* 0x00000008061672a5 */ /* 0x000fe2000f8e00ff */
[----:B------:R-:W-:Y:S01]  /*1500*/  UMOV UR24, UR25 ;  /* 0x0000001900187c82 */ /* 0x000fe20008000000 */
[----:B------:R-:W-:Y:S01]  /*1510*/  UMOV UR10, UR11 ;  /* 0x0000000b000a7c82 */ /* 0x000fe20008000000 */
[----:B------:R-:W-:Y:S02]  /*1520*/  USHF.R.U32.HI UR24, URZ, UR4, UR24 ;  /* 0x00000004ff187299 */ /* 0x000fe40008011618 */
[----:B------:R-:W-:Y:S02]  /*1530*/  @UP2 USHF.R.U32.HI UR5, URZ, UR9, UR10 ;  /* 0x00000009ff052299 */ /* 0x000fe4000801160a */
[----:B------:R-:W-:Y:S01]  /*1540*/  UMOV UR7, UR23 ;  /* 0x0000001700077c82 */ /* 0x000fe20008000000 */
[----:B------:R-:W-:Y:S01]  /*1550*/  UMOV UR18, UR19 ;  /* 0x0000001300127c82 */ /* 0x000fe20008000000 */
[----:B------:R-:W-:-:S02]  /*1560*/  @UP2 USHF.R.U32.HI UR6, URZ, UR9, UR7 ;  /* 0x00000009ff062299 */ /* 0x000fc40008011607 */
[----:B------:R-:W-:Y:S02]  /*1570*/  USHF.R.U32.HI UR18, URZ, UR13, UR18 ;  /* 0x0000000dff127299 */ /* 0x000fe40008011612 */
[----:B------:R-:W-:Y:S02]  /*1580*/  USEL UR4, UR20, UR24, !UP0 ;  /* 0x0000001814047287 */ /* 0x000fe4000c000000 */
[----:B------:R-:W-:Y:S02]  /*1590*/  UIMAD UR7, UR5, UR21, URZ ;  /* 0x00000015050772a4 */ /* 0x000fe4000f8e02ff */
[----:B------:R-:W-:Y:S02]  /*15a0*/  USEL UR5, UR16, UR18, !UP1 ;  /* 0x0000001210057287 */ /* 0x000fe4000c800000 */
[----:B------:R-:W-:Y:S02]  /*15b0*/  UIMAD UR12, UR6, UR21, URZ ;  /* 0x00000015060c72a4 */ /* 0x000fe4000f8e02ff */
[----:B------:R-:W-:-:S02]  /*15c0*/  UISETP.GE.AND UP0, UPT, UR4, UR7, UPT ;  /* 0x000000070400728c */ /* 0x000fc4000bf06270 */
[----:B------:R-:W-:Y:S02]  /*15d0*/  UIMAD.WIDE.U32 UR10, UR4, UR8, URZ ;  /* 0x00000008040a72a5 */ /* 0x000fe4000f8e00ff */
[----:B------:R-:W-:Y:S02]  /*15e0*/  UISETP.GE.OR UP0, UPT, UR5, UR12, UP0 ;  /* 0x0000000c0500728c */ /* 0x000fe40008706670 */
[----:B------:R-:W-:Y:S02]  /*15f0*/  UIMAD.WIDE.U32 UR12, UR5, UR8, URZ ;  /* 0x00000008050c72a5 */ /* 0x000fe4000f8e00ff */
[----:B------:R-:W-:Y:S01]  /*1600*/  UIADD3 UR10, UPT, UPT, -UR4, URZ, URZ ;  /* 0x000000ff040a7290 */ /* 0x000fe2000fffe1ff */
[----:B------:R-:W-:Y:S01]  /*1610*/  UMOV UR8, UR11 ;  /* 0x0000000b00087c82 */ /* 0x000fe20008000000 */
[----:B------:R-:W-:Y:S02]  /*1620*/  UIADD3 UR11, UPT, UPT, -UR5, URZ, URZ ;  /* 0x000000ff050b7290 */ /* 0x000fe4000fffe1ff */
[----:B------:R-:W-:-:S03]  /*1630*/  USHF.R.U32.HI UR8, URZ, UR9, UR8 ;  /* 0x00000009ff087299 */ /* 0x000fc60008011608 */
[----:B------:R-:W-:Y:S01]  /*1640*/  @!UP0 UMOV UR7, UR13 ;  /* 0x0000000d00078c82 */ /* 0x000fe20008000000 */
[----:B------:R-:W-:Y:S02]  /*1650*/  UIMAD UR20, UR14, UR10, UR20 ;  /* 0x0000000a0e1472a4 */ /* 0x000fe4000f8e0214 */
[----:B------:R-:W-:Y:S02]  /*1660*/  USEL UR8, UR4, UR8, !UP2 ;  /* 0x0000000804087287 */ /* 0x000fe4000d000000 */
[----:B------:R-:W-:Y:S02]  /*1670*/  @!UP0 USHF.R.U32.HI UR7, URZ, UR9, UR7 ;  /* 0x00000009ff078299 */ /* 0x000fe40008011607 */
[----:B------:R-:W-:Y:S02]  /*1680*/  UIADD3 UR9, UPT, UPT, -UR8, URZ, URZ ;  /* 0x000000ff08097290 */ /* 0x000fe4000fffe1ff */
[----:B------:R-:W-:Y:S02]  /*1690*/  @!UP0 USEL UR7, UR5, UR7, !UP2 ;  /* 0x0000000705078287 */ /* 0x000fe4000d000000 */
[----:B------:R-:W-:-:S02]  /*16a0*/  UIMAD UR9, UR21, UR9, UR4 ;  /* 0x00000009150972a4 */ /* 0x000fc4000f8e0204 */
[----:B------:R-:W-:Y:S02]  /*16b0*/  @!UP0 UIADD3 UR8, UPT, UPT, UR8, -UR7, URZ ;  /* 0x8000000708088290 */ /* 0x000fe4000fffe0ff */
[----:B------:R-:W-:Y:S02]  /*16c0*/  @!UP0 UIMAD UR6, UR9, UR6, UR7 ;  /* 0x00000006090682a4 */ /* 0x000fe4000f8e0207 */
[----:B------:R-:W-:Y:S02]  /*16d0*/  @!UP0 UIMAD UR4, UR8, UR21, UR5 ;  /* 0x00000015080482a4 */ /* 0x000fe4000f8e0205 */
[----:B------:R-:W-:Y:S02]  /*16e0*/  UIMAD UR16, UR28, UR11, UR16 ;  /* 0x0000000b1c1072a4 */ /* 0x000fe4000f8e0210 */
[----:B------:R-:W-:Y:S01]  /*16f0*/  UIMAD UR20, UR4, UR14, UR20 ;  /* 0x0000000e041472a4 */ /* 0x000fe2000f8e0214 */
[----:B------:R-:W-:Y:S02]  /*1700*/  @!UP0 UMOV UR5, UR6 ;  /* 0x0000000600058c82 */ /* 0x000fe40008000000 */
[----:B------:R-:W-:-:S12]  /*1710*/  UIMAD UR16, UR5, UR28, UR16 ;  /* 0x0000001c051072a4 */ /* 0x000fd8000f8e0210 */
.L_x_19:
[----:B------:R-:W-:Y:S02]  /*1720*/  UISETP.NE.AND UP1, UPT, UR29, 0x1, UPT ;  /* 0x000000011d00788c */ /* 0x000fe4000bf25270 */
[----:B------:R-:W-:Y:S02]  /*1730*/  ULOP3.LUT UR27, UR27, 0xffff, URZ, 0xc0, !UPT ;  /* 0x0000ffff1b1b7892 */ /* 0x000fe4000f8ec0ff */
[----:B------:R-:W-:Y:S02]  /*1740*/  ULOP3.LUT UR26, UR26, 0xffff, URZ, 0xc0, !UPT ;  /* 0x0000ffff1a1a7892 */ /* 0x000fe4000f8ec0ff */
[----:B------:R-:W-:Y:S02]  /*1750*/  UISETP.NE.AND UP0, UPT, UR17, 0x2, UPT ;  /* 0x000000021100788c */ /* 0x000fe4000bf05270 */
[----:B------:R-:W-:Y:S02]  /*1760*/  ULOP3.LUT UR31, UR31, 0x400, URZ, 0xc0, !UPT ;  /* 0x000004001f1f7892 */ /* 0x000fe4000f8ec0ff */
[----:B------:R-:W-:-:S02]  /*1770*/  ULOP3.LUT UR30, UR30, 0xc00, URZ, 0xc0, !UPT ;  /* 0x00000c001e1e7892 */ /* 0x000fc4000f8ec0ff */
[----:B------:R-:W-:Y:S02]  /*1780*/  USHF.L.U32 UR27, UR34, UR27, URZ ;  /* 0x0000001b221b7299 */ /* 0x000fe400080006ff */
[----:B------:R-:W-:Y:S01]  /*1790*/  USHF.L.U32 UR26, UR33, UR26, URZ ;  /* 0x0000001a211a7299 */ /* 0x000fe200080006ff */
[----:B------:R-:W-:Y:S11]  /*17a0*/  BRA.U UP1, `(.L_x_20) ;  /* 0x0000000101447547 */ /* 0x000ff6000b800000 */
[----:B------:R-:W2:Y:S01]  /*17b0*/  LDCU.128 UR8, c[0x0][0xb10] ;  /* 0x00016200ff0877ac */ /* 0x000ea20008000c00 */
[----:B------:R-:W3:Y:S01]  /*17c0*/  LDCU UR12, c[0x0][0xb0c] ;  /* 0x00016180ff0c77ac */ /* 0x000ee20008000800 */
[----:B------:R-:W4:Y:S01]  /*17d0*/  LDCU UR13, c[0x0][0xb20] ;  /* 0x00016400ff0d77ac */ /* 0x000f220008000800 */
[----:B--2---:R-:W-:Y:S02]  /*17e0*/  UIMAD.WIDE.U32 UR6, UR16, UR8, URZ ;  /* 0x00000008100672a5 */ /* 0x004fe4000f8e00ff */
[----:B------:R-:W-:Y:S02]  /*17f0*/  UIMAD.WIDE.U32 UR4, UR20, UR11, URZ ;  /* 0x0000000b140472a5 */ /* 0x000fe4000f8e00ff */
[----:B---3--:R-:W-:Y:S02]  /*1800*/  UISETP.NE.AND UP2, UPT, UR12, 0x1, UPT ;  /* 0x000000010c00788c */ /* 0x008fe4000bf45270 */
[----:B------:R-:W-:Y:S01]  /*1810*/  UISETP.NE.AND UP1, UPT, UR10, 0x1, UPT ;  /* 0x000000010a00788c */ /* 0x000fe2000bf25270 */
[----:B------:R-:W-:-:S02]  /*1820*/  UMOV UR6, UR7 ;  /* 0x0000000700067c82 */ /* 0x000fc40008000000 */
[----:B------:R-:W-:Y:S01]  /*1830*/  UMOV UR4, UR5 ;  /* 0x0000000500047c82 */ /* 0x000fe20008000000 */
[----:B------:R-:W-:Y:S02]  /*1840*/  USHF.R.U32.HI UR6, URZ, UR9, UR6 ;  /* 0x00000009ff067299 */ /* 0x000fe40008011606 */
[----:B----4-:R-:W-:Y:S02]  /*1850*/  USHF.R.U32.HI UR4, URZ, UR13, UR4 ;  /* 0x0000000dff047299 */ /* 0x010fe40008011604 */
[----:B------:R-:W-:Y:S02]  /*1860*/  USEL UR5, UR16, UR6, !UP2 ;  /* 0x0000000610057287 */ /* 0x000fe4000d000000 */
[----:B------:R-:W-:-:S04]  /*1870*/  USEL UR4, UR20, UR4, !UP1 ;  /* 0x0000000414047287 */ /* 0x000fc8000c800000 */
[----:B------:R-:W-:Y:S02]  /*1880*/  UIADD3 UR6, UPT, UPT, UR5, -UR4, URZ ;  /* 0x8000000405067290 */ /* 0x000fe4000fffe0ff */
[----:B------:R-:W-:Y:S02]  /*1890*/  UIADD3 UR4, UPT, UPT, -UR5, UR4, URZ ;  /* 0x0000000405047290 */ /* 0x000fe4000fffe1ff */
[----:B------:R-:W-:Y:S02]  /*18a0*/  UIMAD UR20, UR6, UR10, UR20 ;  /* 0x0000000a061472a4 */ /* 0x000fe4000f8e0214 */
[----:B------:R-:W-:-:S12]  /*18b0*/  UIMAD UR16, UR4, UR12, UR16 ;  /* 0x0000000c041072a4 */ /* 0x000fd8000f8e0210 */
.L_x_20:
[----:B------:R-:W-:Y:S05]  /*18c0*/  BRA.U !UP6, `(.L_x_21) ;  /* 0x000000010e0c7547 */ /* 0x000fea000b800000 */
[----:B------:R-:W-:Y:S01]  /*18d0*/  UCGABAR_WAIT ;  /* 0x0000000000007dc7 */ /* 0x000fe20008000000 */
[----:B------:R-:W-:Y:S01]  /*18e0*/  CCTL.IVALL ;  /* 0x00000000ff00798f */ /* 0x000fe20002000000 */
[----:B------:R-:W-:Y:S05]  /*18f0*/  BRA `(.L_x_22) ;  /* 0x0000000000047947 */ /* 0x000fea0003800000 */
.L_x_21:
[----:B------:R-:W-:Y:S06]  /*1900*/  BAR.SYNC.DEFER_BLOCKING 0x0 ;  /* 0x0000000000007b1d */ /* 0x000fec0000010000 */
.L_x_22:
[----:B------:R-:W-:Y:S05]  /*1910*/  BRA.U UP0, `(.L_x_23) ;  /* 0x00000015006c7547 */ /* 0x000fea000b800000 */
[----:B------:R-:W2:Y:S01]  /*1920*/  LDCU UR7, c[0x0][0x38c] ;  /* 0x00007180ff0777ac */ /* 0x000ea20008000800 */
[----:B------:R-:W3:Y:S01]  /*1930*/  S2UR UR8, SR_CgaCtaId ;  /* 0x00000000000879c3 */ /* 0x000ee20000008800 */
[----:B------:R-:W-:Y:S01]  /*1940*/  PLOP3.LUT P1, PT, PT, PT, UP4, 0x80, 0x8 ;  /* 0x000000000008781c */ /* 0x000fe20003f2f048 */
[----:B------:R-:W-:Y:S01]  /*1950*/  IMAD.MOV.U32 R12, RZ, RZ, 0x1 ;  /* 0x00000001ff0c7424 */ /* 0x000fe200078e00ff */
[----:B------:R-:W-:Y:S01]  /*1960*/  UISETP.NE.AND UP0, UPT, UR17, URZ, UPT ;  /* 0x000000ff1100728c */ /* 0x000fe2000bf05270 */
[----:B------:R-:W-:Y:S01]  /*1970*/  ISETP.EQ.OR P2, PT, R0, RZ, P3 ;  /* 0x000000ff0000720c */ /* 0x000fe20001f42670 */
[----:B------:R-:W-:Y:S01]  /*1980*/  UMOV UR21, 0x400 ;  /* 0x0000040000157882 */ /* 0x000fe20000000000 */
[----:B------:R-:W-:Y:S01]  /*1990*/  USHF.L.U32 UR5, UR32, 0x5, URZ ;  /* 0x0000000520057899 */ /* 0x000fe200080006ff */
[----:B------:R-:W-:Y:S01]  /*19a0*/  PLOP3.LUT P1, PT, P1, PT, PT, 0x8, 0x80 ;  /* 0x000000000080781c */ /* 0x000fe20000f2e170 */
[----:B------:R-:W-:Y:S01]  /*19b0*/  USEL UR25, UR48, 0x2, UP0 ;  /* 0x0000000230197887 */ /* 0x000fe20008000000 */
[----:B------:R-:W-:Y:S01]  /*19c0*/  CS2R R10, SRZ ;  /* 0x00000000000a7805 */ /* 0x000fe2000001ff00 */
[----:B------:R-:W-:Y:S01]  /*19d0*/  IMAD.MOV.U32 R9, RZ, RZ, RZ ;  /* 0x000000ffff097224 */ /* 0x000fe200078e00ff */
[----:B------:R-:W4:Y:S01]  /*19e0*/  LDCU UR43, c[0x0][0x370] ;  /* 0x00006e00ff2b77ac */ /* 0x000f220008000800 */
[----:B------:R-:W-:Y:S01]  /*19f0*/  IMAD.MOV.U32 R8, RZ, RZ, 0x1 ;  /* 0x00000001ff087424 */ /* 0x000fe200078e00ff */
[----:B------:R-:W1:Y:S01]  /*1a00*/  LDCU.64 UR28, c[0x0][0x348] ;  /* 0x00006900ff1c77ac */ /* 0x000e620008000a00 */
[----:B--2---:R-:W-:-:S02]  /*1a10*/  UIADD3 UR6, UPT, UPT, UR7, 0x1f, URZ ;  /* 0x0000001f07067890 */ /* 0x004fc4000fffe0ff */
[----:B------:R-:W-:Y:S02]  /*1a20*/  UIADD3 UR49, UPT, UPT, UR7, 0x3e, URZ ;  /* 0x0000003e07317890 */ /* 0x000fe4000fffe0ff */
[----:B------:R-:W-:Y:S02]  /*1a30*/  USHF.R.S32.HI UR4, URZ, 0x1f, UR6 ;  /* 0x0000001fff047899 */ /* 0x000fe40008011406 */
[----:B---3--:R-:W-:Y:S02]  /*1a40*/  ULEA UR21, UR8, UR21, 0x18 ;  /* 0x0000001508157291 */ /* 0x008fe4000f8ec0ff */
[----:B------:R-:W-:Y:S02]  /*1a50*/  ULEA.HI UR4, UR4, UR6, URZ, 0x5 ;  /* 0x0000000604047291 */ /* 0x000fe4000f8f28ff */
[----:B------:R-:W-:Y:S02]  /*1a60*/  UIADD3 UR6, UPT, UPT, UR7, -0x1, URZ ;  /* 0xffffffff07067890 */ /* 0x000fe4000fffe0ff */
[----:B------:R-:W-:-:S02]  /*1a70*/  USHF.R.S32.HI UR45, URZ, 0x5, UR4 ;  /* 0x00000005ff2d7899 */ /* 0x000fc40008011404 */
[----:B------:R-:W-:Y:S02]  /*1a80*/  UISETP.GE.U32.AND UP1, UPT, UR6, -0x3f, UPT ;  /* 0xffffffc10600788c */ /* 0x000fe4000bf26070 */
[----:B------:R-:W-:Y:S02]  /*1a90*/  UISETP.LT.U32.AND UP0, UPT, UR45, 0x8, UPT ;  /* 0x000000082d00788c */ /* 0x000fe4000bf01070 */
[----:B------:R-:W-:Y:S02]  /*1aa0*/  ULEA UR38, UR31, UR21, 0x2 ;  /* 0x000000151f267291 */ /* 0x000fe4000f8e10ff */
[----:B------:R-:W-:Y:S02]  /*1ab0*/  USEL UR44, UR45, 0x8, UP0 ;  /* 0x000000082d2c7887 */ /* 0x000fe40008000000 */
[----:B------:R-:W-:Y:S02]  /*1ac0*/  ULEA UR37, UR30, UR21, 0x2 ;  /* 0x000000151e257291 */ /* 0x000fe4000f8e10ff */
[----:B------:R-:W-:-:S02]  /*1ad0*/  UIADD3 UR24, UPT, UPT, UR44, -0x1, URZ ;  /* 0xffffffff2c187890 */ /* 0x000fc4000fffe0ff */
[----:B------:R-:W-:Y:S01]  /*1ae0*/  @UP1 UIADD3 UR24, UPT, UPT, UR44, URZ, URZ ;  /* 0x000000ff2c181290 */ /* 0x000fe2000fffe0ff */
[----:B------:R-:W2:Y:S01]  /*1af0*/  LDCU UR41, c[0x0][0x374] ;  /* 0x00006e80ff2977ac */ /* 0x000ea20008000800 */
[----:B------:R-:W-:Y:S02]  /*1b00*/  ULOP3.LUT UR47, UR5, 0x20, URZ, 0xe2, !UPT ;  /* 0x00000020052f7892 */ /* 0x000fe4000f8ee2ff */
[----:B------:R-:W-:Y:S02]  /*1b10*/  UIADD3 UR38, UPT, UPT, UR38, 0x8800, URZ ;  /* 0x0000880026267890 */ /* 0x000fe4000fffe0ff */
[----:B------:R-:W-:Y:S02]  /*1b20*/  UIADD3 UR37, UPT, UPT, UR37, 0x18800, URZ ;  /* 0x0001880025257890 */ /* 0x000fe4000fffe0ff */
[----:B------:R-:W-:Y:S02]  /*1b30*/  UIADD3 UR46, UPT, UPT, UR45, -UR44, URZ ;  /* 0x8000002c2d2e7290 */ /* 0x000fe4000fffe0ff */
[----:B------:R-:W-:Y:S01]  /*1b40*/  UIADD3 UR24, UPT, UPT, UR24, 0x1, URZ ;  /* 0x0000000118187890 */ /* 0x000fe2000fffe0ff */
[----:B-1--4-:R-:W-:-:S11]  /*1b50*/  UMOV UR7, URZ ;  /* 0x000000ff00077c82 */ /* 0x012fd60008000000 */
.L_x_43:
[----:B------:R-:W1:Y:S02]  /*1b60*/  S2UR UR4, SR_CgaCtaId ;  /* 0x00000000000479c3 */ /* 0x000e640000008800 */
[----:B-1----:R-:W-:-:S09]  /*1b70*/  UISETP.NE.AND UP0, UPT, UR4, URZ, UPT ;  /* 0x000000ff0400728c */ /* 0x002fd2000bf05270 */
[----:B------:R-:W-:Y:S05]  /*1b80*/  BRA.U UP0, `(.L_x_24) ;  /* 0x0000000100287547 */ /* 0x000fea000b800000 */
[----:B------:R-:W-:Y:S02]  /*1b90*/  LEA R0, R9, UR21, 0x3 ;  /* 0x0000001509007c11 */ /* 0x000fe4000f8e18ff */
[----:B------:R-:W-:-:S04]  /*1ba0*/  SHF.L.U32 R2, R8, 0x1f, RZ ;  /* 0x0000001f08027819 */ /* 0x000fc800000006ff */
[----:B------:R-:W1:Y:S02]  /*1bb0*/  SYNCS.PHASECHK.TRANS64.TRYWAIT P0, [R0+URZ+0x140], R2 ;  /* 0x00014002000075a7 */ /* 0x000e6400080011ff */
[----:B-1----:R-:W-:Y:S05]  /*1bc0*/  @!P0 BRA `(.L_x_25) ;  /* 0x0000006800e88947 */ /* 0x002fea0003800000 */
.L_x_143:
[----:B------:R-:W-:Y:S01]  /*1bd0*/  VIADD R9, R9, 0x1 ;  /* 0x0000000109097836 */ /* 0x000fe20000000000 */
[----:B------:R1:W-:Y:S04]  /*1be0*/  SYNCS.ARRIVE.TRANS64.A1T0 RZ, [R0+URZ+0x130], RZ ;  /* 0x000130ff00ff79a7 */ /* 0x0003e800081000ff */
[----:B------:R-:W-:-:S04]  /*1bf0*/  ISETP.NE.AND P0, PT, R9, 0x2, PT ;  /* 0x000000020900780c */ /* 0x000fc80003f05270 */
[----:B------:R-:W-:Y:S02]  /*1c00*/  SEL R9, R9, RZ, P0 ;  /* 0x000000ff09097207 */ /* 0x000fe40000000000 */
[----:B-1----:R-:W-:-:S04]  /*1c10*/  SEL R0, RZ, 0x1, P0 ;  /* 0x00000001ff007807 */ /* 0x002fc80000000000 */
[----:B------:R-:W-:-:S07]  /*1c20*/  LOP3.LUT R8, R8, R0, RZ, 0x3c, !PT ;  /* 0x0000000008087212 */ /* 0x000fce00078e3cff */
.L_x_24:
[----:B------:R-:W-:Y:S01]  /*1c30*/  ULEA UR4, UR7, UR21, 0x3 ;  /* 0x0000001507047291 */ /* 0x000fe2000f8e18ff */
[----:B------:R-:W-:Y:S01]  /*1c40*/  SHF.L.U32 R0, R12, 0x1f, RZ ;  /* 0x0000001f0c007819 */ /* 0x000fe200000006ff */
[----:B------:R-:W-:Y:S02]  /*1c50*/  UISETP.GE.U32.AND UP0, UPT, UR49, 0x3f, UPT ;  /* 0x0000003f3100788c */ /* 0x000fe4000bf06070 */
[----:B------:R-:W-:Y:S02]  /*1c60*/  ULEA UR11, UR20, UR50, 0x2 ;  /* 0x00000032140b7291 */ /* 0x000fe4000f8e10ff */
[----:B------:R-:W-:Y:S02]  /*1c70*/  ULEA UR35, UR16, UR47, 0x6 ;  /* 0x0000002f10237291 */ /* 0x000fe4000f8e30ff */
[----:B------:R-:W-:Y:S01]  /*1c80*/  USHF.L.U32 UR11, UR11, 0x5, URZ ;  /* 0x000000050b0b7899 */ /* 0x000fe200080006ff */
[----:B------:R1:W3:Y:S01]  /*1c90*/  SYNCS.PHASECHK.TRANS64.TRYWAIT P0, [UR4+0x40], R0 ;  /* 0x00004000ff0075a7 */ /* 0x0002e20008001104 */
[----:B------:R-:W-:Y:S01]  /*1ca0*/  UMOV UR6, URZ ;  /* 0x000000ff00067c82 */ /* 0x000fe20008000000 */
[----:B------:R-:W-:Y:S09]  /*1cb0*/  BRA.U !UP0, `(.L_x_26) ;  /* 0x0000000108c87547 */ /* 0x000ff2000b800000 */
[----:B------:R-:W-:Y:S01]  /*1cc0*/  UMOV UR13, URZ ;  /* 0x000000ff000d7c82 */ /* 0x000fe20008000000 */
[----:B------:R-:W-:-:S05]  /*1cd0*/  UMOV UR4, UR7 ;  /* 0x0000000700047c82 */ /* 0x000fca0008000000 */
.L_x_32:
[----:B------:R-:W-:Y:S01]  /*1ce0*/  ULEA UR33, UR4, UR21, 0x3 ;  /* 0x0000001504217291 */ /* 0x000fe2000f8e18ff */
[----:B---3--:R-:W-:Y:S01]  /*1cf0*/  @!P3 MOV R2, 0x6000 ;  /* 0x000060000002b802 */ /* 0x008fe20000000f00 */
[----:B-1-3--:R-:W-:Y:S10]  /*1d00*/  @P0 BRA `(.L_x_27) ;  /* 0x00000000000c0947 */ /* 0x00aff40003800000 */
[----:B------:R-:W-:-:S04]  /*1d10*/  SHF.L.U32 R3, R12, 0x1f, RZ ;  /* 0x0000001f0c037819 */ /* 0x000fc800000006ff */
[----:B------:R-:W3:Y:S02]  /*1d20*/  SYNCS.PHASECHK.TRANS64.TRYWAIT P0, [UR33+0x40], R3 ;  /* 0x00004003ff0075a7 */ /* 0x000ee40008001121 */
[----:B---3--:R-:W-:Y:S05]  /*1d30*/  @!P0 BRA `(.L_x_28) ;  /* 0x0000006800a08947 */ /* 0x008fea0003800000 */
.L_x_27:
[----:B------:R3:W-:Y:S01]  /*1d40*/  @!P3 SYNCS.ARRIVE.TRANS64 RZ, [UR33], R2 ;  /* 0x00000002ffffb9a7 */ /* 0x0007e20008000021 */
[----:B------:R-:W-:-:S04]  /*1d50*/  ULOP3.LUT UR5, UR25, 0x2, URZ, 0xfc, !UPT ;  /* 0x0000000219057892 */ /* 0x000fc8000f8efcff */
[----:B------:R-:W-:-:S09]  /*1d60*/  UISETP.NE.AND UP0, UPT, UR5, 0x2, UPT ;  /* 0x000000020500788c */ /* 0x000fd2000bf05270 */
[----:B------:R-:W-:Y:S05]  /*1d70*/  BRA.U UP0, `(.L_x_29) ;  /* 0x0000000100047547 */ /* 0x000fea000b800000 */
[----:B--2---:R-:W-:Y:S05]  /*1d80*/  BPT.TRAP 0x1 ;  /* 0x000000040000795c */ /* 0x004fea0000300000 */
.L_x_29:
[----:B------:R-:W-:Y:S04]  /*1d90*/  BSSY.RECONVERGENT B0, `(.L_x_30) ;  /* 0x0000003000007945 */ /* 0x000fe80003800200 */
[----:B------:R-:W-:Y:S05]  /*1da0*/  @P2 BRA `(.L_x_31) ;  /* 0x0000000000042947 */ /* 0x000fea0003800000 */
[----:B--2---:R-:W-:Y:S05]  /*1db0*/  BPT.TRAP 0x1 ;  /* 0x000000040000795c */ /* 0x004fea0000300000 */
.L_x_31:
[----:B--2---:R-:W-:Y:S05]  /*1dc0*/  BSYNC.RECONVERGENT B0 ;  /* 0x0000000000007941 */ /* 0x004fea0003800200 */
.L_x_30:
[----:B------:R-:W-:Y:S02]  /*1dd0*/  UIADD3 UR5, UPT, UPT, UR4, 0x1, URZ ;  /* 0x0000000104057890 */ /* 0x000fe4000fffe0ff */
[----:B------:R-:W-:Y:S02]  /*1de0*/  USHF.L.U32 UR34, UR13, 0x5, URZ ;  /* 0x000000050d227899 */ /* 0x000fe400080006ff */
[----:B------:R-:W-:Y:S02]  /*1df0*/  UISETP.NE.AND UP0, UPT, UR5, 0x8, UPT ;  /* 0x000000080500788c */ /* 0x000fe4000bf05270 */
[----:B------:R-:W-:Y:S02]  /*1e00*/  UIADD3 UR13, UPT, UPT, UR13, 0x1, URZ ;  /* 0x000000010d0d7890 */ /* 0x000fe4000fffe0ff */
[----:B------:R-:W-:Y:S02]  /*1e10*/  USEL UR6, URZ, 0x1, UP0 ;  /* 0x00000001ff067887 */ /* 0x000fe40008000000 */
[----:B------:R-:W-:-:S02]  /*1e20*/  USEL UR7, UR5, URZ, UP0 ;  /* 0x000000ff05077287 */ /* 0x000fc40008000000 */
[----:B------:R-:W-:Y:S02]  /*1e30*/  UIADD3 UR14, UP1, UPT, UR28, 0x80, URZ ;  /* 0x000000801c0e7890 */ /* 0x000fe4000ff3e0ff */
[----:B------:R-:W-:Y:S01]  /*1e40*/  ULEA UR5, UR7, UR21, 0x3 ;  /* 0x0000001507057291 */ /* 0x000fe2000f8e18ff */
[----:B------:R-:W-:Y:S01]  /*1e50*/  LOP3.LUT R12, R12, UR6, RZ, 0x3c, !PT ;  /* 0x000000060c0c7c12 */ /* 0x000fe2000f8e3cff */
[----:B------:R-:W-:Y:S02]  /*1e60*/  ULEA UR6, UR4, UR31, 0xb ;  /* 0x0000001f04067291 */ /* 0x000fe4000f8e58ff */
[----:B------:R-:W-:Y:S01]  /*1e70*/  UIADD3.X UR15, UPT, UPT, URZ, UR29, URZ, UP1, !UPT ;  /* 0x0000001dff0f7290 */ /* 0x000fe20008ffe4ff */
[----:B-1----:R-:W-:Y:S01]  /*1e80*/  SHF.L.U32 R0, R12, 0x1f, RZ ;  /* 0x0000001f0c007819 */ /* 0x002fe200000006ff */
[----:B------:R-:W-:Y:S02]  /*1e90*/  ULEA UR6, UR6, UR21, 0x2 ;  /* 0x0000001506067291 */ /* 0x000fe4000f8e10ff */
[----:B------:R-:W-:Y:S01]  /*1ea0*/  UPRMT UR16, URZ, 0x5410, UR27 ;  /* 0x00005410ff107896 */ /* 0x000fe2000800001b */
[----:B------:R4:W1:Y:S01]  /*1eb0*/  SYNCS.PHASECHK.TRANS64.TRYWAIT P0, [UR5+0x40], R0 ;  /* 0x00004000ff0075a7 */ /* 0x0008620008001105 */
[----:B------:R-:W-:-:S02]  /*1ec0*/  ULEA UR5, UR4, UR30, 0xc ;  /* 0x0000001e04057291 */ /* 0x000fc4000f8e60ff */
[----:B------:R-:W-:Y:S02]  /*1ed0*/  UIADD3 UR4, UP0, UPT, UR28, 0x180, URZ ;  /* 0x000001801c047890 */ /* 0x000fe4000ff1e0ff */
[----:B------:R-:W-:Y:S02]  /*1ee0*/  ULEA UR5, UR5, UR21, 0x2 ;  /* 0x0000001505057291 */ /* 0x000fe4000f8e10ff */
[----:B------:R-:W-:Y:S02]  /*1ef0*/  UIADD3 UR32, UPT, UPT, UR6, 0x8800, URZ ;  /* 0x0000880006207890 */ /* 0x000fe4000fffe0ff */
[----:B------:R-:W-:Y:S02]  /*1f00*/  UIADD3 UR8, UPT, UPT, UR5, 0x18800, URZ ;  /* 0x0001880005087890 */ /* 0x000fe4000fffe0ff */
[----:B------:R-:W-:Y:S02]  /*1f10*/  UIADD3.X UR5, UPT, UPT, URZ, UR29, URZ, UP0, !UPT ;  /* 0x0000001dff057290 */ /* 0x000fe400087fe4ff */
[----:B------:R-:W-:-:S02]  /*1f20*/  UISETP.NE.AND UP0, UPT, UR13, UR24, UPT ;  /* 0x000000180d00728c */ /* 0x000fc4000bf05270 */
[----:B------:R-:W-:Y:S01]  /*1f30*/  UPRMT UR6, URZ, 0x5410, UR26 ;  /* 0x00005410ff067896 */ /* 0x000fe2000800001a */
[----:B------:R-:W-:Y:S01]  /*1f40*/  UMOV UR18, 0x0 ;  /* 0x0000000000127882 */ /* 0x000fe20000000000 */
[----:B------:R-:W-:Y:S01]  /*1f50*/  UMOV UR19, 0x10000000 ;  /* 0x1000000000137882 */ /* 0x000fe20000000000 */
[----:B------:R-:W-:Y:S01]  /*1f60*/  UMOV UR12, UR36 ;  /* 0x00000024000c7c82 */ /* 0x000fe20008000000 */
[----:B------:R-:W-:Y:S01]  /*1f70*/  UMOV UR9, UR33 ;  /* 0x0000002100097c82 */ /* 0x000fe20008000000 */
[----:B------:R-:W-:Y:S01]  /*1f80*/  UMOV UR10, UR34 ;  /* 0x00000022000a7c82 */ /* 0x000fe20008000000 */
[----:B------:R-:W-:Y:S03]  /*1f90*/  UTMALDG.3D.MULTICAST [UR32], [UR14], UR16, desc[UR18] ;  /* 0x000012200e0073b4 */ /* 0x000fe60008011810 */
[----:B------:R2:W-:Y:S02]  /*1fa0*/  UTMALDG.3D.MULTICAST [UR8], [UR4], UR6, desc[UR18] ;  /* 0x00001208040073b4 */ /* 0x0005e40008011806 */
[----:B--2---:R-:W-:Y:S01]  /*1fb0*/  UMOV UR6, UR24 ;  /* 0x0000001800067c82 */ /* 0x004fe20008000000 */
[----:B------:R-:W-:Y:S01]  /*1fc0*/  UMOV UR4, UR7 ;  /* 0x0000000700047c82 */ /* 0x000fe20008000000 */
[----:B----4-:R-:W-:Y:S05]  /*1fd0*/  BRA.U UP0, `(.L_x_32) ;  /* 0xfffffffd00407547 */ /* 0x010fea000b83ffff */
.L_x_26:
[----:B------:R-:W-:Y:S01]  /*1fe0*/  ULEA UR4, UR7, UR21, 0x3 ;  /* 0x0000001507047291 */ /* 0x000fe2000f8e18ff */
[----:B-1----:R-:W-:Y:S01]  /*1ff0*/  SHF.L.U32 R0, R12, 0x1f, RZ ;  /* 0x0000001f0c007819 */ /* 0x002fe200000006ff */
[----:B------:R-:W-:Y:S01]  /*2000*/  @!P1 SYNCS.ARRIVE.TRANS64.A1T0 RZ, [UR21+0xc8], RZ ;  /* 0x0000c8ffffff99a7 */ /* 0x000fe20008100015 */
[----:B------:R-:W-:-:S06]  /*2010*/  UISETP.GT.AND UP0, UPT, UR45, UR44, UPT ;  /* 0x0000002c2d00728c */ /* 0x000fcc000bf04270 */
[----:B---3--:R1:W3:Y:S03]  /*2020*/  SYNCS.PHASECHK.TRANS64.TRYWAIT P0, [UR4+0x40], R0 ;  /* 0x00004000ff0075a7 */ /* 0x0082e60008001104 */
[----:B------:R-:W-:Y:S05]  /*2030*/  BRA.U !UP0, `(.L_x_33) ;  /* 0x0000000108bc7547 */ /* 0x000fea000b800000 */
[----:B------:R-:W-:Y:S01]  /*2040*/  UIADD3 UR13, UPT, UPT, UR46, UR6, URZ ;  /* 0x000000062e0d7290 */ /* 0x000fe2000fffe0ff */
[----:B------:R-:W-:-:S11]  /*2050*/  UMOV UR4, UR7 ;  /* 0x0000000700047c82 */ /* 0x000fd60008000000 */
.L_x_39:
[----:B------:R-:W-:Y:S01]  /*2060*/  ULEA UR17, UR4, UR21, 0x3 ;  /* 0x0000001504117291 */ /* 0x000fe2000f8e18ff */
[----:B---3--:R-:W-:Y:S01]  /*2070*/  @!P3 MOV R2, 0x6000 ;  /* 0x000060000002b802 */ /* 0x008fe20000000f00 */
[----:B-1-3--:R-:W-:Y:S10]  /*2080*/  @P0 BRA `(.L_x_34) ;  /* 0x00000000000c0947 */ /* 0x00aff40003800000 */
[----:B------:R-:W-:-:S04]  /*2090*/  SHF.L.U32 R3, R12, 0x1f, RZ ;  /* 0x0000001f0c037819 */ /* 0x000fc800000006ff */
[----:B------:R-:W3:Y:S02]  /*20a0*/  SYNCS.PHASECHK.TRANS64.TRYWAIT P0, [UR17+0x40], R3 ;  /* 0x00004003ff0075a7 */ /* 0x000ee40008001111 */
[----:B---3--:R-:W-:Y:S05]  /*20b0*/  @!P0 BRA `(.L_x_35) ;  /* 0x0000006400d88947 */ /* 0x008fea0003800000 */
.L_x_34:
[----:B------:R3:W-:Y:S01]  /*20c0*/  @!P3 SYNCS.ARRIVE.TRANS64 RZ, [UR17], R2 ;  /* 0x00000002ffffb9a7 */ /* 0x0007e20008000011 */
[----:B------:R-:W-:-:S04]  /*20d0*/  ULOP3.LUT UR5, UR25, 0x2, URZ, 0xfc, !UPT ;  /* 0x0000000219057892 */ /* 0x000fc8000f8efcff */
[----:B------:R-:W-:-:S09]  /*20e0*/  UISETP.NE.AND UP0, UPT, UR5, 0x2, UPT ;  /* 0x000000020500788c */ /* 0x000fd2000bf05270 */
[----:B------:R-:W-:Y:S05]  /*20f0*/  BRA.U UP0, `(.L_x_36) ;  /* 0x0000000100047547 */ /* 0x000fea000b800000 */
[----:B--2---:R-:W-:Y:S05]  /*2100*/  BPT.TRAP 0x1 ;  /* 0x000000040000795c */ /* 0x004fea0000300000 */
.L_x_36:
[----:B------:R-:W-:Y:S04]  /*2110*/  BSSY.RECONVERGENT B0, `(.L_x_37) ;  /* 0x0000003000007945 */ /* 0x000fe80003800200 */
[----:B------:R-:W-:Y:S05]  /*2120*/  @P2 BRA `(.L_x_38) ;  /* 0x0000000000042947 */ /* 0x000fea0003800000 */
[----:B--2---:R-:W-:Y:S05]  /*2130*/  BPT.TRAP 0x1 ;  /* 0x000000040000795c */ /* 0x004fea0000300000 */
.L_x_38:
[----:B--2---:R-:W-:Y:S05]  /*2140*/  BSYNC.RECONVERGENT B0 ;  /* 0x0000000000007941 */ /* 0x004fea0003800200 */
.L_x_37:
[----:B------:R-:W-:Y:S02]  /*2150*/  UIADD3 UR5, UPT, UPT, UR4, 0x1, URZ ;  /* 0x0000000104057890 */ /* 0x000fe4000fffe0ff */
[----:B------:R-:W-:Y:S02]  /*2160*/  UIADD3 UR14, UP1, UPT, UR28, 0x80, URZ ;  /* 0x000000801c0e7890 */ /* 0x000fe4000ff3e0ff */
[----:B------:R-:W-:Y:S02]  /*2170*/  UISETP.NE.AND UP0, UPT, UR5, 0x8, UPT ;  /* 0x000000080500788c */ /* 0x000fe4000bf05270 */
[----:B------:R-:W-:Y:S02]  /*2180*/  ULEA UR16, UR4, UR38, 0xd ;  /* 0x0000002604107291 */ /* 0x000fe4000f8e68ff */
[----:B------:R-:W-:Y:S02]  /*2190*/  USEL UR8, URZ, 0x1, UP0 ;  /* 0x00000001ff087887 */ /* 0x000fe40008000000 */
[----:B------:R-:W-:-:S02]  /*21a0*/  USEL UR7, UR5, URZ, UP0 ;  /* 0x000000ff05077287 */ /* 0x000fc40008000000 */
[----:B------:R-:W-:Y:S02]  /*21b0*/  UIADD3 UR22, UP0, UPT, UR28, 0x180, URZ ;  /* 0x000001801c167890 */ /* 0x000fe4000ff1e0ff */
[----:B------:R-:W-:Y:S01]  /*21c0*/  ULEA UR5, UR7, UR21, 0x3 ;  /* 0x0000001507057291 */ /* 0x000fe2000f8e18ff */
[----:B------:R-:W-:Y:S01]  /*21d0*/  LOP3.LUT R12, R12, UR8, RZ, 0x3c, !PT ;  /* 0x000000080c0c7c12 */ /* 0x000fe2000f8e3cff */
[----:B------:R-:W-:Y:S02]  /*21e0*/  ULEA UR8, UR4, UR37, 0xe ;  /* 0x0000002504087291 */ /* 0x000fe4000f8e70ff */
[----:B------:R-:W-:Y:S01]  /*21f0*/  USHF.L.U32 UR18, UR6, 0x5, URZ ;  /* 0x0000000506127899 */ /* 0x000fe200080006ff */
[----:B-1----:R-:W-:Y:S01]  /*2200*/  SHF.L.U32 R0, R12, 0x1f, RZ ;  /* 0x0000001f0c007819 */ /* 0x002fe200000006ff */
[----:B------:R-:W-:Y:S02]  /*2210*/  UPRMT UR4, URZ, 0x5410, UR27 ;  /* 0x00005410ff047896 */ /* 0x000fe4000800001b */
[----:B------:R-:W-:Y:S01]  /*2220*/  UIADD3.X UR15, UPT, UPT, URZ, UR29, URZ, UP1, !UPT ;  /* 0x0000001dff0f7290 */ /* 0x000fe20008ffe4ff */
[----:B------:R4:W1:Y:S01]  /*2230*/  SYNCS.PHASECHK.TRANS64.TRYWAIT P0, [UR5+0x40], R0 ;  /* 0x00004000ff0075a7 */ /* 0x0008620008001105 */
[----:B------:R-:W-:-:S02]  /*2240*/  UPRMT UR5, URZ, 0x5410, UR26 ;  /* 0x00005410ff057896 */ /* 0x000fc4000800001a */
[----:B------:R-:W-:Y:S01]  /*2250*/  UIADD3.X UR23, UPT, UPT, URZ, UR29, URZ, UP0, !UPT ;  /* 0x0000001dff177290 */ /* 0x000fe200087fe4ff */
[----:B------:R-:W-:Y:S01]  /*2260*/  UMOV UR32, 0x0 ;  /* 0x0000000000207882 */ /* 0x000fe20000000000 */
[----:B------:R-:W-:Y:S01]  /*2270*/  UMOV UR33, 0x10000000 ;  /* 0x1000000000217882 */ /* 0x000fe20000000000 */
[----:B------:R-:W-:Y:S01]  /*2280*/  UMOV UR19, UR35 ;  /* 0x0000002300137c82 */ /* 0x000fe20008000000 */
[----:B------:R-:W-:Y:S01]  /*2290*/  UMOV UR20, UR36 ;  /* 0x0000002400147c82 */ /* 0x000fe20008000000 */
[----:B------:R-:W-:Y:S01]  /*22a0*/  UMOV UR12, UR36 ;  /* 0x00000024000c7c82 */ /* 0x000fe20008000000 */
[----:B------:R-:W-:Y:S01]  /*22b0*/  UMOV UR9, UR17 ;  /* 0x0000001100097c82 */ /* 0x000fe20008000000 */
[----:B------:R-:W-:Y:S01]  /*22c0*/  UMOV UR10, UR18 ;  /* 0x00000012000a7c82 */ /* 0x000fe20008000000 */
[----:B------:R2:W-:Y:S01]  /*22d0*/  UTMALDG.3D.MULTICAST [UR16], [UR14], UR4, desc[UR32] ;  /* 0x000020100e0073b4 */ /* 0x0005e20008011804 */
[----:B------:R-:W-:-:S04]  /*22e0*/  UIADD3 UR6, UPT, UPT, UR6, 0x1, URZ ;  /* 0x0000000106067890 */ /* 0x000fc8000fffe0ff */
[----:B------:R-:W-:Y:S01]  /*22f0*/  UISETP.NE.AND UP0, UPT, UR6, UR13, UPT ;  /* 0x0000000d0600728c */ /* 0x000fe2000bf05270 */
[----:B------:R4:W-:Y:S01]  /*2300*/  UTMALDG.3D.MULTICAST [UR8], [UR22], UR5, desc[UR32] ;  /* 0x00002008160073b4 */ /* 0x0009e20008011805 */
[----:B--2---:R-:W-:-:S07]  /*2310*/  UMOV UR4, UR7 ;  /* 0x0000000700047c82 */ /* 0x004fce0008000000 */
[----:B----4-:R-:W-:Y:S05]  /*2320*/  BRA.U UP0, `(.L_x_39) ;  /* 0xfffffffd004c7547 */ /* 0x010fea000b83ffff */
.L_x_33:
[C---:B------:R-:W-:Y:S01]  /*2330*/  LEA R3, R11.reuse, UR21, 0x3 ;  /* 0x000000150b037c11 */ /* 0x040fe2000f8e18ff */
[----:B------:R-:W-:Y:S01]  /*2340*/  NOP ;  /* 0x0000000000007918 */ /* 0x000fe20000000000 */
[----:B-1----:R-:W-:Y:S02]  /*2350*/  SHF.L.U32 R0, R10, 0x1f, RZ ;  /* 0x0000001f0a007819 */ /* 0x002fe400000006ff */
[----:B------:R-:W-:Y:S02]  /*2360*/  LEA R4, R11, UR21, 0x4 ;  /* 0x000000150b047c11 */ /* 0x000fe4000f8e20ff */
[----:B---3--:R-:W1:Y:S02]  /*2370*/  SYNCS.PHASECHK.TRANS64.TRYWAIT P0, [R3+URZ+0xd0], R0 ;  /* 0x0000d000030075a7 */ /* 0x008e6400080011ff */
[----:B-1----:R-:W-:Y:S05]  /*2380*/  @!P0 BRA `(.L_x_40) ;  /* 0x00000064003c8947 */ /* 0x002fea0003800000 */
.L_x_146:
[----:B------:R-:W3:Y:S01]  /*2390*/  LDS.128 R4, [R4+0x160] ;  /* 0x0001600004047984 */ /* 0x000ee20000000c00 */
[----:B------:R-:W-:Y:S01]  /*23a0*/  UISETP.GE.AND UP0, UPT, UR42, 0x1, UPT ;  /* 0x000000012a00788c */ /* 0x000fe2000bf06270 */
[----:B------:R-:W-:Y:S01]  /*23b0*/  @!PT LDS RZ, [RZ] ;  /* 0x00000000fffff984 */ /* 0x000fe20000000800 */
[----:B------:R-:W-:Y:S01]  /*23c0*/  @!PT LDS RZ, [RZ] ;  /* 0x00000000fffff984 */ /* 0x000fe20000000800 */
[----:B------:R-:W-:Y:S01]  /*23d0*/  @!PT LDS RZ, [RZ] ;  /* 0x00000000fffff984 */ /* 0x000fe20000000800 */
[----:B------:R-:W-:Y:S01]  /*23e0*/  @!PT LDS RZ, [RZ] ;  /* 0x00000000fffff984 */ /* 0x000fe20000000800 */
[----:B------:R4:W-:Y:S06]  /*23f0*/  MEMBAR.ALL.CTA ;  /* 0x0000000000007992 */ /* 0x0009ec0000008000 */
[----:B----4-:R-:W4:Y:S01]  /*2400*/  FENCE.VIEW.ASYNC.S ;  /* 0x00000000000073c6 */ /* 0x010f220000000000 */
[----:B---3--:R-:W-:-:S13]  /*2410*/  LOP3.LUT P0, RZ, R6, 0x1, RZ, 0xc0, !PT ;  /* 0x0000000106ff7812 */ /* 0x008fda000780c0ff */
[----:B----4-:R-:W-:Y:S01]  /*2420*/  VOTEU.ANY UP1, P0 ;  /* 0x0000000000ff7886 */ /* 0x010fe20000020100 */
[----:B------:R-:W-:-:S13]  /*2430*/  PLOP3.LUT P0, PT, PT, PT, UP1, 0x80, 0x8 ;  /* 0x000000000008781c */ /* 0x000fda0003f0f018 */
[----:B-1----:R-:W-:Y:S02]  /*2440*/  @P0 LOP3.LUT R0, R5, 0xffff, RZ, 0xc0, !PT ;  /* 0x0000ffff05000812 */ /* 0x002fe400078ec0ff */
[----:B------:R-:W-:Y:S02]  /*2450*/  @P0 MOV R2, R4 ;  /* 0x0000000400020202 */ /* 0x000fe40000000f00 */
[----:B------:R-:W-:Y:S01]  /*2460*/  @P0 R2UR UR5, R0 ;  /* 0x00000000000502ca */ /* 0x000fe200000e0000 */
[----:B------:R-:W-:Y:S01]  /*2470*/  VIADD R0, R3, 0xe0 ;  /* 0x000000e003007836 */ /* 0x000fe20000000000 */
[----:B------:R-:W-:Y:S02]  /*2480*/  @P0 SHF.R.U32.HI R4, RZ, 0x10, R5 ;  /* 0x00000010ff040819 */ /* 0x000fe40000011605 */
[----:B------:R-:W-:Y:S02]  /*2490*/  @P0 R2UR UR6, R2 ;  /* 0x00000000020602ca */ /* 0x000fe400000e0000 */
[----:B------:R-:W-:-:S02]  /*24a0*/  PRMT R0, RZ, 0x654, R0 ;  /* 0x00000654ff007816 */ /* 0x000fc40000000000 */
[----:B------:R-:W-:Y:S02]  /*24b0*/  @P0 R2UR UR4, R4 ;  /* 0x00000000040402ca */ /* 0x000fe400000e0000 */
[----:B------:R1:W-:Y:S03]  /*24c0*/  SYNCS.ARRIVE.TRANS64.RED.A1T0 RZ, [R0+URZ], RZ ;  /* 0x000000ff00ff79a7 */ /* 0x0003e600081004ff */
[----:B------:R-:W-:-:S04]  /*24d0*/  @UP1 UMOV UR39, UR5 ;  /* 0x0000000500271c82 */ /* 0x000fc80008000000 */
[----:B------:R-:W-:-:S04]  /*24e0*/  @UP1 UMOV UR40, UR6 ;  /* 0x0000000600281c82 */ /* 0x000fc80008000000 */
[----:B------:R-:W-:Y:S01]  /*24f0*/  @UP1 UMOV UR36, UR4 ;  /* 0x0000000400241c82 */ /* 0x000fe20008000000 */
[----:B------:R-:W-:Y:S05]  /*2500*/  BRA.U !UP0, `(.L_x_41) ;  /* 0x0000000108d47547 */ /* 0x000fea000b800000 */
[----:B------:R-:W2:Y:S01]  /*2510*/  LDCU.128 UR12, c[0x0][0xb10] ;  /* 0x00016200ff0c77ac */ /* 0x000ea20008000c00 */
[----:B------:R-:W3:Y:S01]  /*2520*/  LDCU UR22, c[0x0][0xb20] ;  /* 0x00016400ff1677ac */ /* 0x000ee20008000800 */
[----:B------:R-:W4:Y:S01]  /*2530*/  LDCU UR20, c[0x0][0xb0c] ;  /* 0x00016180ff1477ac */ /* 0x000f220008000800 */
[----:B------:R-:W1:Y:S01]  /*2540*/  LDCU.64 UR8, c[0x0][0xb28] ;  /* 0x00016500ff0877ac */ /* 0x000e620008000a00 */
[----:B------:R-:W-:Y:S02]  /*2550*/  UISETP.NE.AND UP3, UPT, UR42, 0x1, UPT ;  /* 0x000000012a00788c */ /* 0x000fe4000bf65270 */
[----:B--2---:R-:W-:Y:S02]  /*2560*/  UIMAD.WIDE.U32 UR10, UR41, UR15, URZ ;  /* 0x0000000f290a72a5 */ /* 0x004fe4000f8e00ff */
[----:B------:R-:W-:Y:S02]  /*2570*/  UIMAD.WIDE.U32 UR4, UR43, UR12, URZ ;  /* 0x0000000c2b0472a5 */ /* 0x000fe4000f8e00ff */
[----:B------:R-:W-:-:S02]  /*2580*/  UISETP.NE.AND UP0, UPT, UR14, 0x1, UPT ;  /* 0x000000010e00788c */ /* 0x000fc4000bf05270 */
[----:B------:R-:W-:Y:S01]  /*2590*/  UIMAD.WIDE.U32 UR18, UR39, UR15, URZ ;  /* 0x0000000f271272a5 */ /* 0x000fe2000f8e00ff */
[----:B------:R-:W-:Y:S02]  /*25a0*/  UMOV UR10, UR11 ;  /* 0x0000000b000a7c82 */ /* 0x000fe40008000000 */
[----:B------:R-:W-:Y:S01]  /*25b0*/  UMOV UR4, UR5 ;  /* 0x0000000500047c82 */ /* 0x000fe20008000000 */
[----:B---3--:R-:W-:Y:S02]  /*25c0*/  USHF.R.U32.HI UR10, URZ, UR22, UR10 ;  /* 0x00000016ff0a7299 */ /* 0x008fe4000801160a */
[----:B----4-:R-:W-:Y:S02]  /*25d0*/  UISETP.NE.AND UP2, UPT, UR20, 0x1, UPT ;  /* 0x000000011400788c */ /* 0x010fe4000bf45270 */
[----:B------:R-:W-:Y:S02]  /*25e0*/  USHF.R.U32.HI UR4, URZ, UR13, UR4 ;  /* 0x0000000dff047299 */ /* 0x000fe40008011604 */
[----:B------:R-:W-:-:S02]  /*25f0*/  USEL UR5, UR41, UR10, !UP0 ;  /* 0x0000000a29057287 */ /* 0x000fc4000c000000 */
[----:B------:R-:W-:Y:S02]  /*2600*/  USEL UR6, UR43, UR4, !UP2 ;  /* 0x000000042b067287 */ /* 0x000fe4000d000000 */
[----:B-1----:R-:W-:Y:S01]  /*2610*/  UIMAD.WIDE.U32 UR10, UR5, UR8, URZ ;  /* 0x00000008050a72a5 */ /* 0x002fe2000f8e00ff */
[----:B------:R-:W-:Y:S01]  /*2620*/  UMOV UR4, UR19 ;  /* 0x0000001300047c82 */ /* 0x000fe20008000000 */
[----:B------:R-:W-:Y:S02]  /*2630*/  UIMAD.WIDE.U32 UR16, UR40, UR12, URZ ;  /* 0x0000000c281072a5 */ /* 0x000fe4000f8e00ff */
[----:B------:R-:W-:-:S03]  /*2640*/  UIMAD.WIDE.U32 UR18, UR6, UR8, URZ ;  /* 0x00000008061272a5 */ /* 0x000fc6000f8e00ff */
[----:B------:R-:W-:Y:S01]  /*2650*/  UMOV UR10, UR11 ;  /* 0x0000000b000a7c82 */ /* 0x000fe20008000000 */
[----:B------:R-:W-:Y:S02]  /*2660*/  USHF.R.U32.HI UR4, URZ, UR22, UR4 ;  /* 0x00000016ff047299 */ /* 0x000fe40008011604 */
[----:B------:R-:W-:Y:S01]  /*2670*/  @UP3 USHF.R.U32.HI UR5, URZ, UR9, UR10 ;  /* 0x00000009ff053299 */ /* 0x000fe2000801160a */
[----:B------:R-:W-:Y:S01]  /*2680*/  UMOV UR16, UR17 ;  /* 0x0000001100107c82 */ /* 0x000fe20008000000 */
[----:B------:R-:W-:Y:S01]  /*2690*/  UMOV UR18, UR19 ;  /* 0x0000001300127c82 */ /* 0x000fe20008000000 */
[----:B------:R-:W-:Y:S02]  /*26a0*/  USHF.R.U32.HI UR13, URZ, UR13, UR16 ;  /* 0x0000000dff0d7299 */ /* 0x000fe40008011610 */
[----:B------:R-:W-:Y:S02]  /*26b0*/  USEL UR4, UR39, UR4, !UP0 ;  /* 0x0000000427047287 */ /* 0x000fe4000c000000 */
[----:B------:R-:W-:-:S02]  /*26c0*/  @UP3 USHF.R.U32.HI UR6, URZ, UR9, UR18 ;  /* 0x00000009ff063299 */ /* 0x000fc40008011612 */
[----:B------:R-:W-:Y:S02]  /*26d0*/  UIMAD UR10, UR42, UR5, URZ ;  /* 0x000000052a0a72a4 */ /* 0x000fe4000f8e02ff */
[----:B------:R-:W-:Y:S02]  /*26e0*/  USEL UR5, UR40, UR13, !UP2 ;  /* 0x0000000d28057287 */ /* 0x000fe4000d000000 */
[----:B------:R-:W-:Y:S02]  /*26f0*/  UIMAD UR12, UR42, UR6, URZ ;  /* 0x000000062a0c72a4 */ /* 0x000fe4000f8e02ff */
[----:B------:R-:W-:Y:S02]  /*2700*/  UISETP.GE.AND UP0, UPT, UR4, UR10, UPT ;  /* 0x0000000a0400728c */ /* 0x000fe4000bf06270 */
[----:B------:R-:W-:Y:S02]  /*2710*/  UIMAD.WIDE.U32 UR10, UR4, UR8, URZ ;  /* 0x00000008040a72a5 */ /* 0x000fe4000f8e00ff */
[----:B------:R-:W-:-:S02]  /*2720*/  UISETP.GE.OR UP0, UPT, UR5, UR12, UP0 ;  /* 0x0000000c0500728c */ /* 0x000fc40008706670 */
        /* <DEDUP_REMOVED lines=19> */
.L_x_41:
[----:B------:R-:W3:Y:S02]  /*2860*/  LDCU UR4, c[0x0][0xb30] ;  /* 0x00016600ff0477ac */ /* 0x000ee40008000800 */
[----:B---3--:R-:W-:-:S09]  /*2870*/  UISETP.NE.AND UP0, UPT, UR4, 0x1, UPT ;  /* 0x000000010400788c */ /* 0x008fd2000bf05270 */
[----:B------:R-:W-:Y:S05]  /*2880*/  BRA.U UP0, `(.L_x_42) ;  /* 0x0000000100447547 */ /* 0x000fea000b800000 */
[----:B------:R-:W3:Y:S01]  /*2890*/  LDCU.128 UR12, c[0x0][0xb10] ;  /* 0x00016200ff0c77ac */ /* 0x000ee20008000c00 */
[----:B------:R-:W4:Y:S01]  /*28a0*/  LDCU UR10, c[0x0][0xb0c] ;  /* 0x00016180ff0a77ac */ /* 0x000f220008000800 */
[----:B------:R-:W1:Y:S01]  /*28b0*/  LDCU UR6, c[0x0][0xb20] ;  /* 0x00016400ff0677ac */ /* 0x000e620008000800 */
[----:B---3--:R-:W-:Y:S02]  /*28c0*/  UIMAD.WIDE.U32 UR8, UR40, UR12, URZ ;  /* 0x0000000c280872a5 */ /* 0x008fe4000f8e00ff */
[----:B------:R-:W-:Y:S02]  /*28d0*/  UIMAD.WIDE.U32 UR4, UR39, UR15, URZ ;  /* 0x0000000f270472a5 */ /* 0x000fe4000f8e00ff */
[----:B----4-:R-:W-:Y:S02]  /*28e0*/  UISETP.NE.AND UP2, UPT, UR10, 0x1, UPT ;  /* 0x000000010a00788c */ /* 0x010fe4000bf45270 */
[----:B------:R-:W-:Y:S01]  /*28f0*/  UISETP.NE.AND UP0, UPT, UR14, 0x1, UPT ;  /* 0x000000010e00788c */ /* 0x000fe2000bf05270 */
[----:B------:R-:W-:-:S02]  /*2900*/  UMOV UR8, UR9 ;  /* 0x0000000900087c82 */ /* 0x000fc40008000000 */
[----:B------:R-:W-:Y:S01]  /*2910*/  UMOV UR4, UR5 ;  /* 0x0000000500047c82 */ /* 0x000fe20008000000 */
[----:B------:R-:W-:Y:S02]  /*2920*/  USHF.R.U32.HI UR13, URZ, UR13, UR8 ;  /* 0x0000000dff0d7299 */ /* 0x000fe40008011608 */
[----:B-1----:R-:W-:Y:S02]  /*2930*/  USHF.R.U32.HI UR4, URZ, UR6, UR4 ;  /* 0x00000006ff047299 */ /* 0x002fe40008011604 */
[----:B------:R-:W-:Y:S02]  /*2940*/  USEL UR5, UR40, UR13, !UP2 ;  /* 0x0000000d28057287 */ /* 0x000fe4000d000000 */
[----:B------:R-:W-:-:S04]  /*2950*/  USEL UR4, UR39, UR4, !UP0 ;  /* 0x0000000427047287 */ /* 0x000fc8000c000000 */
[----:B------:R-:W-:Y:S02]  /*2960*/  UIADD3 UR6, UPT, UPT, UR5, -UR4, URZ ;  /* 0x8000000405067290 */ /* 0x000fe4000fffe0ff */
[----:B------:R-:W-:Y:S02]  /*2970*/  UIADD3 UR4, UPT, UPT, -UR5, UR4, URZ ;  /* 0x0000000405047290 */ /* 0x000fe4000fffe1ff */
[----:B------:R-:W-:Y:S02]  /*2980*/  UIMAD UR39, UR6, UR14, UR39 ;  /* 0x0000000e062772a4 */ /* 0x000fe4000f8e0227 */
[----:B------:R-:W-:-:S12]  /*2990*/  UIMAD UR40, UR4, UR10, UR40 ;  /* 0x0000000a042872a4 */ /* 0x000fd8000f8e0228 */
.L_x_42:
[----:B------:R-:W-:Y:S01]  /*29a0*/  VIADD R11, R11, 0x1 ;  /* 0x000000010b0b7836 */ /* 0x000fe20000000000 */
[----:B------:R-:W-:Y:S02]  /*29b0*/  R2UR UR5, R55 ;  /* 0x00000000370572ca */ /* 0x000fe400000e0000 */
[----:B------:R-:W-:Y:S02]  /*29c0*/  R2UR UR4, R54 ;  /* 0x00000000360472ca */ /* 0x000fe400000e0000 */
[C---:B------:R-:W-:Y:S02]  /*29d0*/  ISETP.NE.AND P0, PT, R11.reuse, 0x2, PT ;  /* 0x000000020b00780c */ /* 0x040fe40003f05270 */
[----:B------:R-:W-:Y:S02]  /*29e0*/  PLOP3.LUT P1, PT, PT, PT, PT, 0x80, 0x8 ;  /* 0x000000000008781c */ /* 0x000fe40003f2f070 */
[----:B-1----:R-:W-:Y:S02]  /*29f0*/  SEL R0, RZ, 0x1, P0 ;  /* 0x00000001ff007807 */ /* 0x002fe40000000000 */
[----:B------:R-:W-:-:S02]  /*2a00*/  SEL R11, R11, RZ, P0 ;  /* 0x000000ff0b0b7207 */ /* 0x000fc40000000000 */
[----:B------:R-:W-:Y:S01]  /*2a10*/  LOP3.LUT R10, R10, R0, RZ, 0x3c, !PT ;  /* 0x000000000a0a7212 */ /* 0x000fe200078e3cff */
[----:B------:R-:W-:Y:S02]  /*2a20*/  UIADD3 UR16, UPT, UPT, UR40, UR5, URZ ;  /* 0x0000000528107290 */ /* 0x000fe4000fffe0ff */
[----:B------:R-:W-:Y:S01]  /*2a30*/  UIADD3 UR20, UPT, UPT, UR39, UR4, URZ ;  /* 0x0000000427147290 */ /* 0x000fe2000fffe0ff */
[----:B------:R-:W-:Y:S11]  /*2a40*/  BRA.U UP1, `(.L_x_43) ;  /* 0xfffffff101447547 */ /* 0x000ff6000b83ffff */
[----:B------:R-:W-:Y:S01]  /*2a50*/  UIADD3 UR21, UPT, UPT, UR21, 0x40, URZ ;  /* 0x0000004015157890 */ /* 0x000fe2000fffe0ff */
[----:B------:R-:W-:-:S03]  /*2a60*/  SHF.L.U32 R2, R12, 0x1f, RZ ;  /* 0x0000001f0c027819 */ /* 0x000fc600000006ff */
[----:B------:R-:W-:-:S09]  /*2a70*/  ULEA UR4, UR7, UR21, 0x3 ;  /* 0x0000001507047291 */ /* 0x000fd2000f8e18ff */
[----:B------:R-:W1:Y:S02]  /*2a80*/  SYNCS.PHASECHK.TRANS64.TRYWAIT P0, [UR4], R2 ;  /* 0x00000002ff0075a7 */ /* 0x000e640008001104 */
[----:B-1----:R-:W-:Y:S05]  /*2a90*/  @!P0 BRA `(.L_x_44) ;  /* 0x0000005c008c8947 */ /* 0x002fea0003800000 */
.L_x_148:
[----:B------:R-:W-:-:S04]  /*2aa0*/  UIADD3 UR4, UPT, UPT, UR7, 0x1, URZ ;  /* 0x0000000107047890 */ /* 0x000fc8000fffe0ff */
[----:B------:R-:W-:-:S04]  /*2ab0*/  UISETP.NE.AND UP0, UPT, UR4, 0x8, UPT ;  /* 0x000000080400788c */ /* 0x000fc8000bf05270 */
[----:B------:R-:W-:Y:S02]  /*2ac0*/  USEL UR6, URZ, 0x1, UP0 ;  /* 0x00000001ff067887 */ /* 0x000fe40008000000 */
[----:B------:R-:W-:-:S04]  /*2ad0*/  USEL UR4, UR4, URZ, UP0 ;  /* 0x000000ff04047287 */ /* 0x000fc80008000000 */
[----:B------:R-:W-:Y:S01]  /*2ae0*/  ULEA UR5, UR4, UR21, 0x3 ;  /* 0x0000001504057291 */ /* 0x000fe2000f8e18ff */
[----:B-1----:R-:W-:-:S04]  /*2af0*/  LOP3.LUT R2, R12, UR6, RZ, 0x3c, !PT ;  /* 0x000000060c027c12 */ /* 0x002fc8000f8e3cff */
[----:B------:R-:W-:-:S04]  /*2b00*/  SHF.L.U32 R3, R2, 0x1f, RZ ;  /* 0x0000001f02037819 */ /* 0x000fc800000006ff */
[----:B------:R-:W1:Y:S02]  /*2b10*/  SYNCS.PHASECHK.TRANS64.TRYWAIT P0, [UR5], R3 ;  /* 0x00000003ff0075a7 */ /* 0x000e640008001105 */
[----:B-1----:R-:W-:Y:S05]  /*2b20*/  @!P0 BRA `(.L_x_45) ;  /* 0x0000005c00808947 */ /* 0x002fea0003800000 */
.L_x_150:
[----:B------:R-:W-:-:S04]  /*2b30*/  UIADD3 UR4, UPT, UPT, UR4, 0x1, URZ ;  /* 0x0000000104047890 */ /* 0x000fc8000fffe0ff */
[----:B------:R-:W-:-:S04]  /*2b40*/  UISETP.NE.AND UP0, UPT, UR4, 0x8, UPT ;  /* 0x000000080400788c */ /* 0x000fc8000bf05270 */
[----:B------:R-:W-:Y:S02]  /*2b50*/  USEL UR6, URZ, 0x1, UP0 ;  /* 0x00000001ff067887 */ /* 0x000fe40008000000 */
[----:B------:R-:W-:-:S04]  /*2b60*/  USEL UR4, UR4, URZ, UP0 ;  /* 0x000000ff04047287 */ /* 0x000fc80008000000 */
[----:B------:R-:W-:Y:S01]  /*2b70*/  ULEA UR5, UR4, UR21, 0x3 ;  /* 0x0000001504057291 */ /* 0x000fe2000f8e18ff */
[----:B------:R-:W-:-:S04]  /*2b80*/  LOP3.LUT R2, R2, UR6, RZ, 0x3c, !PT ;  /* 0x0000000602027c12 */ /* 0x000fc8000f8e3cff */
[----:B-1----:R-:W-:-:S04]  /*2b90*/  SHF.L.U32 R3, R2, 0x1f, RZ ;  /* 0x0000001f02037819 */ /* 0x002fc800000006ff */
[----:B------:R-:W1:Y:S02]  /*2ba0*/  SYNCS.PHASECHK.TRANS64.TRYWAIT P0, [UR5], R3 ;  /* 0x00000003ff0075a7 */ /* 0x000e640008001105 */
[----:B-1----:R-:W-:Y:S05]  /*2bb0*/  @!P0 BRA `(.L_x_46) ;  /* 0x0000005c00748947 */ /* 0x002fea0003800000 */
.L_x_152:
        /* <DEDUP_REMOVED lines=9> */
.L_x_154:
        /* <DEDUP_REMOVED lines=9> */
.L_x_156:
        /* <DEDUP_REMOVED lines=9> */
.L_x_158:
        /* <DEDUP_REMOVED lines=9> */
.L_x_160:
[----:B------:R-:W-:-:S04]  /*2e00*/  UIADD3 UR4, UPT, UPT, UR4, 0x1, URZ ;  /* 0x0000000104047890 */ /* 0x000fc8000fffe0ff */
[----:B------:R-:W-:-:S04]  /*2e10*/  UISETP.NE.AND UP0, UPT, UR4, 0x8, UPT ;  /* 0x000000080400788c */ /* 0x000fc8000bf05270 */
[----:B------:R-:W-:Y:S02]  /*2e20*/  USEL UR5, URZ, 0x1, UP0 ;  /* 0x00000001ff057887 */ /* 0x000fe40008000000 */
[----:B------:R-:W-:-:S04]  /*2e30*/  USEL UR4, UR4, URZ, UP0 ;  /* 0x000000ff04047287 */ /* 0x000fc80008000000 */
[----:B------:R-:W-:Y:S01]  /*2e40*/  ULEA UR4, UR4, UR21, 0x3 ;  /* 0x0000001504047291 */ /* 0x000fe2000f8e18ff */
[----:B------:R-:W-:-:S04]  /*2e50*/  LOP3.LUT R2, R2, UR5, RZ, 0x3c, !PT ;  /* 0x0000000502027c12 */ /* 0x000fc8000f8e3cff */
[----:B------:R-:W-:Y:S01]  /*2e60*/  SHF.L.U32 R2, R2, 0x1f, RZ ;  /* 0x0000001f02027819 */ /* 0x000fe200000006ff */
[----:B-1----:R-:W-:-:S07]  /*2e70*/  IMAD.U32 R0, RZ, RZ, UR4 ;  /* 0x00000004ff007e24 */ /* 0x002fce000f8e00ff */
.L_x_51:
[----:B-1----:R1:W3:Y:S02]  /*2e80*/  SYNCS.PHASECHK.TRANS64.TRYWAIT P0, [R0+URZ], R2 ;  /* 0x00000002000075a7 */ /* 0x0022e400080011ff */
[----:B---3--:R-:W-:Y:S05]  /*2e90*/  @!P0 NANOSLEEP.SYNCS 0x989680 ;  /* 0x009896800000895d */ /* 0x008fea0003900000 */
[----:B------:R-:W3:Y:S02]  /*2ea0*/  @!P0 SYNCS.PHASECHK.TRANS64 P0, [R0+URZ], R2 ;  /* 0x00000002000085a7 */ /* 0x000ee400080010ff */
[----:B--23--:R-:W-:Y:S05]  /*2eb0*/  @P0 EXIT ;  /* 0x000000000000094d */ /* 0x00cfea0003800000 */
[----:B------:R-:W-:Y:S05]  /*2ec0*/  BRA `(.L_x_51) ;  /* 0xfffffffc00ec7947 */ /* 0x000fea000383ffff */
.L_x_23:
[----:B------:R-:W2:Y:S02]  /*2ed0*/  S2UR UR4, SR_CgaCtaId ;  /* 0x00000000000479c3 */ /* 0x000ea40000008800 */
[----:B--2---:R-:W-:-:S04]  /*2ee0*/  UISETP.NE.AND UP0, UPT, UR4, URZ, UPT ;  /* 0x000000ff0400728c */ /* 0x004fc8000bf05270 */
[----:B------:R-:W-:-:S09]  /*2ef0*/  UISETP.NE.OR UP0, UPT, UR17, 0x1, UP0 ;  /* 0x000000011100788c */ /* 0x000fd20008705670 */
[----:B------:R-:W-:Y:S05]  /*2f00*/  BRA.U UP0, `(.L_x_52) ;  /* 0x00000005004c7547 */ /* 0x000fea000b800000 */
[----:B------:R-:W2:Y:S01]  /*2f10*/  S2UR UR5, SR_CgaCtaId ;  /* 0x00000000000579c3 */ /* 0x000ea20000008800 */
[----:B------:R-:W-:Y:S01]  /*2f20*/  UMOV UR4, 0x400 ;  /* 0x0000040000047882 */ /* 0x000fe20000000000 */
[----:B------:R-:W-:Y:S01]  /*2f30*/  ISETP.GE.U32.AND P2, PT, R0, 0x8, PT ;  /* 0x000000080000780c */ /* 0x000fe20003f46070 */
[----:B------:R-:W-:Y:S01]  /*2f40*/  IMAD.MOV.U32 R12, RZ, RZ, 0x1 ;  /* 0x00000001ff0c7424 */ /* 0x000fe200078e00ff */
[----:B------:R-:W-:Y:S02]  /*2f50*/  CS2R R10, SRZ ;  /* 0x00000000000a7805 */ /* 0x000fe4000001ff00 */
[----:B------:R-:W-:Y:S01]  /*2f60*/  CS2R R8, SRZ ;  /* 0x0000000000087805 */ /* 0x000fe2000001ff00 */
[----:B--2---:R-:W-:-:S03]  /*2f70*/  ULEA UR6, UR5, UR4, 0x18 ;  /* 0x0000000405067291 */ /* 0x004fc6000f8ec0ff */
[----:B------:R-:W-:-:S09]  /*2f80*/  UMOV UR5, URZ ;  /* 0x000000ff00057c82 */ /* 0x000fd20008000000 */
.L_x_56:
[----:B------:R-:W-:Y:S02]  /*2f90*/  LEA R2, R8, UR6, 0x3 ;  /* 0x0000000608027c11 */ /* 0x000fe4000f8e18ff */
[----:B------:R-:W-:-:S03]  /*2fa0*/  SHF.L.U32 R4, R9, 0x1f, RZ ;  /* 0x0000001f09047819 */ /* 0x000fc600000006ff */
[----:B------:R-:W-:Y:S01]  /*2fb0*/  VIADD R5, R2, 0x140 ;  /* 0x0000014002057836 */ /* 0x000fe20000000000 */
[----:B------:R-:W2:Y:S02]  /*2fc0*/  SYNCS.PHASECHK.TRANS64.TRYWAIT P0, [R2+URZ+0x130], R4 ;  /* 0x00013004020075a7 */ /* 0x000ea400080011ff */
[----:B--2---:R-:W-:Y:S05]  /*2fd0*/  @!P0 BRA `(.L_x_53) ;  /* 0x0000005800e48947 */ /* 0x004fea0003800000 */
.L_x_161:
[----:B------:R-:W-:Y:S01]  /*2fe0*/  ULEA UR4, UR5, UR6, 0x3 ;  /* 0x0000000605047291 */ /* 0x000fe2000f8e18ff */
[----:B--2---:R-:W-:Y:S01]  /*2ff0*/  PRMT R2, RZ, 0x654, R5 ;  /* 0x00000654ff027816 */ /* 0x004fe20000000005 */
[----:B------:R-:W-:Y:S01]  /*3000*/  @!P2 IMAD.MOV.U32 R4, RZ, RZ, 0x10 ;  /* 0x00000010ff04a424 */ /* 0x000fe200078e00ff */
[----:B------:R-:W-:Y:S01]  /*3010*/  SHF.L.U32 R5, R12, 0x1f, RZ ;  /* 0x0000001f0c057819 */ /* 0x000fe200000006ff */
[----:B------:R-:W-:Y:S01]  /*3020*/  UIADD3 UR7, UPT, UPT, UR4, 0xd0, URZ ;  /* 0x000000d004077890 */ /* 0x000fe2000fffe0ff */
[----:B------:R2:W-:Y:S05]  /*3030*/  SYNCS.ARRIVE.TRANS64.RED.A1T0 RZ, [R2+URZ], RZ ;  /* 0x000000ff02ff79a7 */ /* 0x0005ea00081004ff */
[----:B------:R-:W-:Y:S01]  /*3040*/  IMAD.U32 R6, RZ, RZ, UR7 ;  /* 0x00000007ff067e24 */ /* 0x000fe2000f8e00ff */
[----:B------:R-:W3:Y:S04]  /*3050*/  SYNCS.PHASECHK.TRANS64.TRYWAIT P0, [UR4+0xe0], R5 ;  /* 0x0000e005ff0075a7 */ /* 0x000ee80008001104 */
[----:B------:R-:W-:Y:S01]  /*3060*/  PRMT R6, R0, 0x654, R6 ;  /* 0x0000065400067816 */ /* 0x000fe20000000006 */
[----:B--23--:R-:W-:Y:S06]  /*3070*/  @!P0 BRA `(.L_x_54) ;  /* 0x0000005800d08947 */ /* 0x00cfec0003800000 */
.L_x_163:
[----:B------:R-:W-:Y:S01]  /*3080*/  ULEA UR8, UR5, UR6, 0x4 ;  /* 0x0000000605087291 */ /* 0x000fe2000f8e20ff */
[----:B------:R-:W-:Y:S01]  /*3090*/  SEL R3, R6, R3, !P2 ;  /* 0x0000000306037207 */ /* 0x000fe20005000000 */
[----:B------:R-:W-:Y:S01]  /*30a0*/  UIADD3 UR9, UPT, UPT, UR4, 0xd0, URZ ;  /* 0x000000d004097890 */ /* 0x000fe2000fffe0ff */
[----:B--2---:R-:W-:Y:S01]  /*30b0*/  LEA R2, R11, UR6, 0x3 ;  /* 0x000000060b027c11 */ /* 0x004fe2000f8e18ff */
[----:B------:R-:W-:Y:S01]  /*30c0*/  UIADD3 UR8, UPT, UPT, UR8, 0x160, URZ ;  /* 0x0000016008087890 */ /* 0x000fe2000fffe0ff */
[----:B------:R2:W-:Y:S01]  /*30d0*/  @!P2 SYNCS.ARRIVE.TRANS64.RED RZ, [R3+URZ], R4 ;  /* 0x0000000403ffa9a7 */ /* 0x0005e200080004ff */
[----:B------:R-:W-:Y:S01]  /*30e0*/  UIADD3 UR4, UPT, UPT, UR5, 0x1, URZ ;  /* 0x0000000105047890 */ /* 0x000fe2000fffe0ff */
[----:B------:R-:W-:-:S03]  /*30f0*/  VIADD R8, R8, 0x1 ;  /* 0x0000000108087836 */ /* 0x000fc60000000000 */
[----:B------:R-:W-:Y:S02]  /*3100*/  UISETP.NE.AND UP0, UPT, UR4, 0x2, UPT ;  /* 0x000000020400788c */ /* 0x000fe4000bf05270 */
[----:B------:R-:W-:Y:S01]  /*3110*/  ISETP.NE.AND P0, PT, R8, 0x2, PT ;  /* 0x000000020800780c */ /* 0x000fe20003f05270 */
[----:B------:R-:W-:Y:S06]  /*3120*/  UGETNEXTWORKID.BROADCAST [UR8], [UR9] ;  /* 0x00000000080073ca */ /* 0x000fec0008000100 */
[----:B------:R-:W-:Y:S02]  /*3130*/  USEL UR7, URZ, 0x1, UP0 ;  /* 0x00000001ff077887 */ /* 0x000fe40008000000 */
[----:B------:R-:W-:-:S04]  /*3140*/  USEL UR5, UR4, URZ, UP0 ;  /* 0x000000ff04057287 */ /* 0x000fc80008000000 */
[----:B------:R-:W-:Y:S02]  /*3150*/  LOP3.LUT R12, R12, UR7, RZ, 0x3c, !PT ;  /* 0x000000070c0c7c12 */ /* 0x000fe4000f8e3cff */
[----:B--2---:R-:W-:-:S04]  /*3160*/  SHF.L.U32 R4, R10, 0x1f, RZ ;  /* 0x0000001f0a047819 */ /* 0x004fc800000006ff */
[----:B------:R-:W2:Y:S02]  /*3170*/  SYNCS.PHASECHK.TRANS64.TRYWAIT P1, [R2+URZ+0xd0], R4 ;  /* 0x0000d004020075a7 */ /* 0x000ea400080211ff */
[----:B--2---:R-:W-:Y:S05]  /*3180*/  @!P1 BRA `(.L_x_55) ;  /* 0x0000005800a49947 */ /* 0x004fea0003800000 */
.L_x_164:
[C---:B--2---:R-:W-:Y:S01]  /*3190*/  LEA R4, R11.reuse, UR6, 0x4 ;  /* 0x000000060b047c11 */ /* 0x044fe2000f8e20ff */
[----:B------:R-:W-:Y:S01]  /*31a0*/  VIADD R2, R2, 0xe0 ;  /* 0x000000e002027836 */ /* 0x000fe20000000000 */
[----:B------:R-:W-:Y:S01]  /*31b0*/  SEL R8, R8, RZ, P0 ;  /* 0x000000ff08087207 */ /* 0x000fe20000000000 */
[----:B------:R-:W-:-:S03]  /*31c0*/  VIADD R11, R11, 0x1 ;  /* 0x000000010b0b7836 */ /* 0x000fc60000000000 */
[----:B------:R-:W2:Y:S01]  /*31d0*/  LDS.128 R4, [R4+0x160] ;  /* 0x0001600004047984 */ /* 0x000ea20000000c00 */
[----:B------:R-:W-:Y:S02]  /*31e0*/  PRMT R2, RZ, 0x654, R2 ;  /* 0x00000654ff027816 */ /* 0x000fe40000000002 */
[C---:B------:R-:W-:Y:S01]  /*31f0*/  ISETP.NE.AND P1, PT, R11.reuse, 0x2, PT ;  /* 0x000000020b00780c */ /* 0x040fe20003f25270 */
[----:B------:R-:W-:Y:S01]  /*3200*/  @!PT LDS RZ, [RZ] ;  /* 0x00000000fffff984 */ /* 0x000fe20000000800 */
[----:B------:R-:W-:Y:S01]  /*3210*/  @!PT LDS RZ, [RZ] ;  /* 0x00000000fffff984 */ /* 0x000fe20000000800 */
[----:B------:R-:W-:Y:S01]  /*3220*/  @!PT LDS RZ, [RZ] ;  /* 0x00000000fffff984 */ /* 0x000fe20000000800 */
[----:B------:R-:W-:Y:S01]  /*3230*/  @!PT LDS RZ, [RZ] ;  /* 0x00000000fffff984 */ /* 0x000fe20000000800 */
[----:B------:R3:W-:Y:S06]  /*3240*/  MEMBAR.ALL.CTA ;  /* 0x0000000000007992 */ /* 0x0007ec0000008000 */
[----:B---3--:R-:W3:Y:S01]  /*3250*/  FENCE.VIEW.ASYNC.S ;  /* 0x00000000000073c6 */ /* 0x008ee20000000000 */
[----:B------:R-:W-:Y:S01]  /*3260*/  SEL R11, R11, RZ, P1 ;  /* 0x000000ff0b0b7207 */ /* 0x000fe20000800000 */
[----:B---3--:R3:W-:Y:S01]  /*3270*/  SYNCS.ARRIVE.TRANS64.RED.A1T0 RZ, [R2+URZ], RZ ;  /* 0x000000ff02ff79a7 */ /* 0x0087e200081004ff */
[----:B--2---:R-:W-:-:S02]  /*3280*/  LOP3.LUT P3, RZ, R6, 0x1, RZ, 0xc0, !PT ;  /* 0x0000000106ff7812 */ /* 0x004fc4000786c0ff */
[----:B------:R-:W-:-:S04]  /*3290*/  SEL R4, RZ, 0x1, P1 ;  /* 0x00000001ff047807 */ /* 0x000fc80000800000 */
[----:B------:R-:W-:Y:S02]  /*32a0*/  LOP3.LUT R10, R10, R4, RZ, 0x3c, !PT ;  /* 0x000000040a0a7212 */ /* 0x000fe400078e3cff */
[----:B---3--:R-:W-:-:S04]  /*32b0*/  SEL R2, RZ, 0x1, P0 ;  /* 0x00000001ff027807 */ /* 0x008fc80000000000 */
[----:B------:R-:W-:Y:S01]  /*32c0*/  LOP3.LUT R9, R9, R2, RZ, 0x3c, !PT ;  /* 0x0000000209097212 */ /* 0x000fe200078e3cff */
[----:B------:R-:W-:Y:S06]  /*32d0*/  @P3 BRA `(.L_x_56) ;  /* 0xfffffffc002c3947 */ /* 0x000fec000383ffff */
[----:B------:R-:W-:Y:S01]  /*32e0*/  ULEA UR4, UR5, UR6, 0x3 ;  /* 0x0000000605047291 */ /* 0x000fe2000f8e18ff */
[----:B------:R-:W-:-:S08]  /*32f0*/  SHF.L.U32 R2, R12, 0x1f, RZ ;  /* 0x0000001f0c027819 */ /* 0x000fd000000006ff */
[----:B------:R-:W2:Y:S02]  /*3300*/  SYNCS.PHASECHK.TRANS64 P0, [UR4+0xe0], R2 ;  /* 0x0000e002ff0075a7 */ /* 0x000ea40008001004 */
[----:B--2---:R-:W-:Y:S05]  /*3310*/  @P0 BRA `(.L_x_57) ;  /* 0x0000000000080947 */ /* 0x004fea0003800000 */
[----:B------:R-:W2:Y:S02]  /*3320*/  SYNCS.PHASECHK.TRANS64.TRYWAIT P0, [UR4+0xe0], R2 ;  /* 0x0000e002ff0075a7 */ /* 0x000ea40008001104 */
[----:B--2---:R-:W-:Y:S05]  /*3330*/  @!P0 BRA `(.L_x_58) ;  /* 0x00000058004c8947 */ /* 0x004fea0003800000 */
.L_x_57:
[----:B------:R-:W-:-:S04]  /*3340*/  UIADD3 UR7, UPT, UPT, UR5, 0x1, URZ ;  /* 0x0000000105077890 */ /* 0x000fc8000fffe0ff */
[----:B------:R-:W-:-:S04]  /*3350*/  UISETP.NE.AND UP0, UPT, UR7, 0x2, UPT ;  /* 0x000000020700788c */ /* 0x000fc8000bf05270 */
[----:B------:R-:W-:Y:S02]  /*3360*/  USEL UR8, URZ, 0x1, UP0 ;  /* 0x00000001ff087887 */ /* 0x000fe40008000000 */
[----:B------:R-:W-:-:S04]  /*3370*/  USEL UR7, UR7, URZ, UP0 ;  /* 0x000000ff07077287 */ /* 0x000fc80008000000 */
[----:B------:R-:W-:Y:S01]  /*3380*/  ULEA UR7, UR7, UR6, 0x3 ;  /* 0x0000000607077291 */ /* 0x000fe2000f8e18ff */
[----:B--2---:R-:W-:-:S04]  /*3390*/  LOP3.LUT R2, R12, UR8, RZ, 0x3c, !PT ;  /* 0x000000080c027c12 */ /* 0x004fc8000f8e3cff */
[----:B------:R-:W-:-:S04]  /*33a0*/  SHF.L.U32 R0, R2, 0x1f, RZ ;  /* 0x0000001f02007819 */ /* 0x000fc800000006ff */
[----:B------:R-:W2:Y:S02]  /*33b0*/  SYNCS.PHASECHK.TRANS64 P0, [UR7+0xe0], R0 ;  /* 0x0000e000ff0075a7 */ /* 0x000ea40008001007 */
[----:B-12---:R-:W-:Y:S05]  /*33c0*/  @P0 EXIT ;  /* 0x000000000000094d */ /* 0x006fea0003800000 */
[----:B------:R-:W-:Y:S02]  /*33d0*/  SHF.L.U32 R2, R2, 0x1f, RZ ;  /* 0x0000001f02027819 */ /* 0x000fe400000006ff */
[----:B------:R-:W-:-:S07]  /*33e0*/  MOV R0, UR7 ;  /* 0x0000000700007c02 */ /* 0x000fce0008000f00 */
.L_x_59:
[----:B-1----:R1:W2:Y:S02]  /*33f0*/  SYNCS.PHASECHK.TRANS64.TRYWAIT P0, [R0+URZ+0xe0], R2 ;  /* 0x0000e002000075a7 */ /* 0x0022a400080011ff */
[----:B--2---:R-:W-:Y:S05]  /*3400*/  @!P0 NANOSLEEP.SYNCS 0x989680 ;  /* 0x009896800000895d */ /* 0x004fea0003900000 */
[----:B------:R-:W2:Y:S02]  /*3410*/  @!P0 SYNCS.PHASECHK.TRANS64 P0, [R0+URZ+0xe0], R2 ;  /* 0x0000e002000085a7 */ /* 0x000ea400080010ff */
[----:B--2---:R-:W-:Y:S05]  /*3420*/  @P0 EXIT ;  /* 0x000000000000094d */ /* 0x004fea0003800000 */
[----:B------:R-:W-:Y:S05]  /*3430*/  BRA `(.L_x_59) ;  /* 0xfffffffc00ec7947 */ /* 0x000fea000383ffff */
.L_x_52:
[----:B------:R-:W-:Y:S05]  /*3440*/  BRA.U UP5, `(.L_x_60) ;  /* 0x0000000d05d87547 */ /* 0x000fea000b800000 */
[----:B------:R-:W2:Y:S01]  /*3450*/  S2UR UR7, SR_CgaCtaId ;  /* 0x00000000000779c3 */ /* 0x000ea20000008800 */
[----:B------:R-:W-:Y:S01]  /*3460*/  UMOV UR4, 0x40 ;  /* 0x0000004000047882 */ /* 0x000fe20000000000 */
[----:B------:R-:W-:Y:S01]  /*3470*/  NOP ;  /* 0x0000000000007918 */ /* 0x000fe20000000000 */
[----:B------:R-:W-:Y:S01]  /*3480*/  UMOV UR6, 0x400 ;  /* 0x0000040000067882 */ /* 0x000fe20000000000 */
[----:B--2---:R-:W-:Y:S02]  /*3490*/  ULEA UR5, UR7, UR4, 0x18 ;  /* 0x0000000407057291 */ /* 0x004fe4000f8ec0ff */
[----:B------:R-:W-:-:S07]  /*34a0*/  ULEA UR6, UR7, UR6, 0x18 ;  /* 0x0000000607067291 */ /* 0x000fce000f8ec0ff */
[----:B------:R-:W2:Y:S02]  /*34b0*/  LDS.U8 R0, [UR5+0x1c] ;  /* 0x00001c05ff007984 */ /* 0x000ea40008000000 */
[----:B--2---:R-:W-:-:S13]  /*34c0*/  ISETP.NE.AND P0, PT, R0, RZ, PT ;  /* 0x000000ff0000720c */ /* 0x004fda0003f05270 */
[----:B------:R-:W-:Y:S05]  /*34d0*/  @P0 BRA `(.L_x_61) ;  /* 0x0000000000580947 */ /* 0x000fea0003800000 */
[----:B------:R-:W-:-:S13]  /*34e0*/  ELECT P0, URZ, PT ;  /* 0x0000000000ff782f */ /* 0x000fda0003800000 */
[----:B------:R-:W-:Y:S05]  /*34f0*/  @!P0 BRA `(.L_x_62) ;  /* 0x0000000000608947 */ /* 0x000fea0003800000 */
[----:B------:R-:W-:Y:S01]  /*3500*/  UMOV UR4, 0x10 ;  /* 0x0000001000047882 */ /* 0x000fe20000000000 */
[----:B------:R-:W-:Y:S01]  /*3510*/  HFMA2 R0, -RZ, RZ, 0, 5.9604644775390625e-08 ;  /* 0x00000001ff007431 */ /* 0x000fe200000001ff */
[----:B------:R-:W-:-:S03]  /*3520*/  MOV R3, 0xffff ;  /* 0x0000ffff00037802 */ /* 0x000fc60000000f00 */
[----:B------:R-:W-:Y:S04]  /*3530*/  DEPBAR.LE SB2, 0x36 ;  /* 0x0000ad800000791a */ /* 0x000fe80000000000 */
[----:B------:R-:W2:Y:S02]  /*3540*/  UTCATOMSWS.FIND_AND_SET.ALIGN UP0, UR4, UR4 ;  /* 0x00000004000475e3 */ /* 0x000ea40008000800 */
[----:B--2---:R-:W-:Y:S01]  /*3550*/  MOV R4, UR4 ;  /* 0x0000000400047c02 */ /* 0x004fe20008000f00 */
[----:B------:R-:W-:Y:S06]  /*3560*/  BRA.U UP0, `(.L_x_63) ;  /* 0x0000000100187547 */ /* 0x000fec000b800000 */
.L_x_64:
[----:B------:R-:W-:Y:S05]  /*3570*/  NANOSLEEP 0x64 ;  /* 0x000000640000795d */ /* 0x000fea0003800000 */
[----:B------:R-:W-:-:S05]  /*3580*/  UMOV UR4, 0x10 ;  /* 0x0000001000047882 */ /* 0x000fca0000000000 */
[----:B------:R-:W-:Y:S04]  /*3590*/  DEPBAR.LE SB2, 0x36 ;  /* 0x0000ad800000791a */ /* 0x000fe80000000000 */
[----:B------:R-:W2:Y:S02]  /*35a0*/  UTCATOMSWS.FIND_AND_SET.ALIGN UP0, UR4, UR4 ;  /* 0x00000004000475e3 */ /* 0x000ea40008000800 */
[----:B--2---:R-:W-:Y:S01]  /*35b0*/  MOV R4, UR4 ;  /* 0x0000000400047c02 */ /* 0x004fe20008000f00 */
[----:B------:R-:W-:Y:S05]  /*35c0*/  BRA.U !UP0, `(.L_x_64) ;  /* 0xfffffffd08e87547 */ /* 0x000fea000b83ffff */
.L_x_63:
[-C--:B------:R-:W-:Y:S02]  /*35d0*/  SHF.L.U32 R3, R3, R4.reuse, RZ ;  /* 0x0000000403037219 */ /* 0x080fe400000006ff */
[----:B------:R-:W-:Y:S01]  /*35e0*/  SHF.L.U32 R0, R0, R4, RZ ;  /* 0x0000000400007219 */ /* 0x000fe200000006ff */
[----:B------:R-:W-:Y:S02]  /*35f0*/  IMAD.SHL.U32 R4, R4, 0x20, RZ ;  /* 0x0000002004047824 */ /* 0x000fe400078e00ff */
[----:B------:R2:W-:Y:S04]  /*3600*/  ATOMS.OR RZ, [UR5+0x14], R3 ;  /* 0x00001403ffff798c */ /* 0x0005e8000b000005 */
[----:B------:R2:W-:Y:S04]  /*3610*/  ATOMS.OR RZ, [UR5+0x18], R0 ;  /* 0x00001800ffff798c */ /* 0x0005e8000b000005 */
[----:B------:R2:W-:Y:S01]  /*3620*/  STS [UR6+0x180], R4 ;  /* 0x00018004ff007988 */ /* 0x0005e20008000806 */
[----:B------:R-:W-:Y:S05]  /*3630*/  BRA `(.L_x_62) ;  /* 0x0000000000107947 */ /* 0x000fea0003800000 */
.L_x_61:
[----:B------:R-:W-:Y:S02]  /*3640*/  MOV R0, 0xffffffff ;  /* 0xffffffff00007802 */ /* 0x000fe40000000f00 */
[----:B------:R-:W-:-:S03]  /*3650*/  MOV R4, 0x3680 ;  /* 0x0000368000047802 */ /* 0x000fc60000000f00 */
[----:B------:R2:W-:Y:S04]  /*3660*/  STS [UR6+0x180], R0 ;  /* 0x00018000ff007988 */ /* 0x0005e80008000806 */
[----:B-12--5:R-:W-:Y:S05]  /*3670*/  CALL.REL.NOINC `($__internal_1_$__cuda_sm10x_tcgen05_guardrail_trap_phase_invalid_during_alloc) ;  /* 0x0000005c00947944 */ /* 0x026fea0003c00000 */
.L_x_62:
[----:B------:R-:W-:Y:S05]  /*3680*/  WARPSYNC.ALL ;  /* 0x0000000000007948 */ /* 0x000fea0003800000 */
[----:B------:R-:W3:Y:S01]  /*3690*/  S2UR UR4, SR_CgaCtaId ;  /* 0x00000000000479c3 */ /* 0x000ee20000008800 */
[----:B------:R-:W-:Y:S01]  /*36a0*/  UMOV UR26, 0x400 ;  /* 0x00000400001a7882 */ /* 0x000fe20000000000 */
[----:B------:R-:W-:-:S06]  /*36b0*/  NOP ;  /* 0x0000000000007918 */ /* 0x000fcc0000000000 */
[----:B------:R-:W-:Y:S06]  /*36c0*/  BAR.ARV 0x6, 0xa0 ;  /* 0x0182800000007b1d */ /* 0x000fec0000002000 */
[----:B------:R-:W4:Y:S01]  /*36d0*/  LDCU UR5, c[0x0][0x38c] ;  /* 0x00007180ff0577ac */ /* 0x000f220008000800 */
[----:B------:R-:W-:Y:S01]  /*36e0*/  LOP3.LUT R2, R2, 0xffff, RZ, 0xc0, !PT ;  /* 0x0000ffff02027812 */ /* 0x000fe200078ec0ff */
[----:B------:R-:W-:Y:S01]  /*36f0*/  IMAD.MOV.U32 R11, RZ, RZ, 0x1 ;  /* 0x00000001ff0b7424 */ /* 0x000fe200078e00ff */
[----:B------:R-:W-:Y:S01]  /*3700*/  CS2R R8, SRZ ;  /* 0x0000000000087805 */ /* 0x000fe2000001ff00 */
[----:B------:R-:W1:Y:S01]  /*3710*/  LDCU UR7, c[0x0][0x38c] ;  /* 0x00007180ff0777ac */ /* 0x000e620008000800 */
[----:B------:R-:W-:Y:S01]  /*3720*/  R2UR UR27, R2 ;  /* 0x00000000021b72ca */ /* 0x000fe200000e0000 */
[----:B------:R-:W-:Y:S01]  /*3730*/  IMAD.MOV.U32 R10, RZ, RZ, RZ ;  /* 0x000000ffff0a7224 */ /* 0x000fe200078e00ff */
[----:B------:R-:W-:Y:S01]  /*3740*/  UMOV UR30, URZ ;  /* 0x000000ff001e7c82 */ /* 0x000fe20008000000 */
[----:B------:R-:W-:Y:S01]  /*3750*/  UMOV UR24, URZ ;  /* 0x000000ff00187c82 */ /* 0x000fe20008000000 */
[----:B---3--:R-:W-:Y:S01]  /*3760*/  ULEA UR26, UR4, UR26, 0x18 ;  /* 0x0000001a041a7291 */ /* 0x008fe2000f8ec0ff */
[----:B------:R-:W-:Y:S01]  /*3770*/  UMOV UR38, 0x0 ;  /* 0x0000000000267882 */ /* 0x000fe20000000000 */
[----:B------:R-:W-:-:S02]  /*3780*/  UMOV UR39, 0x4200910 ;  /* 0x0420091000277882 */ /* 0x000fc40000000000 */
[----:B------:R-:W-:Y:S02]  /*3790*/  UIADD3 UR4, UPT, UPT, UR26, 0x8800, URZ ;  /* 0x000088001a047890 */ /* 0x000fe4000fffe0ff */
[----:B------:R-:W-:Y:S02]  /*37a0*/  UIADD3 UR6, UPT, UPT, UR26, 0x18800, URZ ;  /* 0x000188001a067890 */ /* 0x000fe4000fffe0ff */
[----:B----4-:R-:W-:Y:S01]  /*37b0*/  UIADD3 UR5, UPT, UPT, UR5, 0x1f, URZ ;  /* 0x0000001f05057890 */ /* 0x010fe2000fffe0ff */
[----:B--2---:R-:W2:Y:S01]  /*37c0*/  LDS R0, [UR26+0x180] ;  /* 0x0001801aff007984 */ /* 0x004ea20008000800 */
[----:B-1----:R-:W-:Y:S01]  /*37d0*/  UMOV UR36, 0x0 ;  /* 0x0000000000247882 */ /* 0x002fe20000000000 */
[----:B------:R-:W-:Y:S01]  /*37e0*/  UMOV UR37, 0x4200910 ;  /* 0x0420091000257882 */ /* 0x000fe20000000000 */
[----:B------:R-:W-:Y:S02]  /*37f0*/  USHF.R.S32.HI UR40, URZ, 0x1f, UR5 ;  /* 0x0000001fff287899 */ /* 0x000fe40008011405 */
[----:B------:R-:W-:-:S02]  /*3800*/  UISETP.GE.AND UP4, UPT, UR7, 0x1, UPT ;  /* 0x000000010700788c */ /* 0x000fc4000bf86270 */
[----:B------:R-:W-:Y:S02]  /*3810*/  ULEA.HI UR40, UR40, UR5, URZ, 0x5 ;  /* 0x0000000528287291 */ /* 0x000fe4000f8f28ff */
[----:B------:R-:W-:Y:S02]  /*3820*/  USHF.R.U32.HI UR5, URZ, 0x4, UR4 ;  /* 0x00000004ff057899 */ /* 0x000fe40008011604 */
[----:B------:R-:W-:Y:S02]  /*3830*/  USHF.R.S32.HI UR40, URZ, 0x5, UR40 ;  /* 0x00000005ff287899 */ /* 0x000fe40008011428 */
[----:B------:R-:W-:Y:S02]  /*3840*/  USHF.R.U32.HI UR4, URZ, 0x4, UR6 ;  /* 0x00000004ff047899 */ /* 0x000fe40008011606 */
[----:B------:R-:W-:Y:S02]  /*3850*/  UISETP.LT.AND UP0, UPT, UR40, 0x1, UPT ;  /* 0x000000012800788c */ /* 0x000fe4000bf01270 */
[----:B------:R-:W-:-:S02]  /*3860*/  ULOP3.LUT UR5, UR5, 0x3fff, URZ, 0xc0, !UPT ;  /* 0x00003fff05057892 */ /* 0x000fc4000f8ec0ff */
[----:B------:R-:W-:Y:S02]  /*3870*/  ULOP3.LUT UR4, UR4, 0x3fff, URZ, 0xc0, !UPT ;  /* 0x00003fff04047892 */ /* 0x000fe4000f8ec0ff */
[----:B------:R-:W-:Y:S02]  /*3880*/  USEL UR41, UR40, 0x1, !UP0 ;  /* 0x0000000128297887 */ /* 0x000fe4000c000000 */
[----:B------:R-:W-:Y:S02]  /*3890*/  ULOP3.LUT UR28, UR5, 0x10000, URZ, 0xfc, !UPT ;  /* 0x00010000051c7892 */ /* 0x000fe4000f8efcff */
[----:B------:R-:W-:Y:S02]  /*38a0*/  ULOP3.LUT UR29, UR4, 0x10000, URZ, 0xfc, !UPT ;  /* 0x00010000041d7892 */ /* 0x000fe4000f8efcff */
[----:B------:R-:W-:Y:S01]  /*38b0*/  UIADD3 UR41, UPT, UPT, -UR41, URZ, URZ ;  /* 0x000000ff29297290 */ /* 0x000fe2000fffe1ff */
[----:B------:R-:W-:Y:S01]  /*38c0*/  UMOV UR34, 0x0 ;  /* 0x0000000000227882 */ /* 0x000fe20000000000 */
[----:B------:R-:W-:Y:S01]  /*38d0*/  UMOV UR35, 0x4200910 ;  /* 0x0420091000237882 */ /* 0x000fe20000000000 */
[----:B------:R-:W-:Y:S01]  /*38e0*/  UMOV UR32, 0x0 ;  /* 0x0000000000207882 */ /* 0x000fe20000000000 */
[----:B------:R-:W-:Y:S01]  /*38f0*/  UMOV UR33, 0x4200910 ;  /* 0x0420091000217882 */ /* 0x000fe20000000000 */
[----:B--2---:R-:W-:-:S15]  /*3900*/  R2UR UR42, R0 ;  /* 0x00000000002a72ca */ /* 0x004fde00000e0000 */
.L_x_71:
[----:B------:R-:W-:Y:S02]  /*3910*/  LEA R0, R10, UR26, 0x3 ;  /* 0x0000001a0a007c11 */ /* 0x000fe4000f8e18ff */
[----:B------:R-:W-:Y:S02]  /*3920*/  SHF.L.U32 R2, R9, 0x1f, RZ ;  /* 0x0000001f09027819 */ /* 0x000fe400000006ff */
[----:B------:R-:W-:Y:S01]  /*3930*/  PLOP3.LUT P0, PT, PT, PT, UP4, 0x80, 0x8 ;  /* 0x000000000008781c */ /* 0x000fe20003f0f048 */
[----:B------:R-:W-:Y:S01]  /*3940*/  VIADD R3, R0, 0xe0 ;  /* 0x000000e000037836 */ /* 0x000fe20000000000 */
[----:B-1----:R-:W1:Y:S02]  /*3950*/  SYNCS.PHASECHK.TRANS64.TRYWAIT P1, [R0+URZ+0xd0], R2 ;  /* 0x0000d002000075a7 */ /* 0x002e6400080211ff */
[----:B-1-3--:R-:W-:Y:S09]  /*3960*/  @!P1 BRA `(.L_x_65) ;  /* 0x0000005000d89947 */ /* 0x00aff20003800000 */
.L_x_166:
[----:B------:R-:W-:Y:S01]  /*3970*/  LEA R4, R10, UR26, 0x4 ;  /* 0x0000001a0a047c11 */ /* 0x000fe2000f8e20ff */
[----:B------:R-:W-:Y:S01]  /*3980*/  @UP4 ULEA UR4, UR24, UR26, 0x3 ;  /* 0x0000001a18044291 */ /* 0x000fe2000f8e18ff */
[----:B------:R-:W-:Y:S01]  /*3990*/  PLOP3.LUT P2, PT, PT, PT, PT, 0x80, 0x8 ;  /* 0x000000000008781c */ /* 0x000fe20003f4f070 */
[----:B------:R-:W-:Y:S01]  /*39a0*/  ULEA UR31, UR30, UR26, 0x3 ;  /* 0x0000001a1e1f7291 */ /* 0x000fe2000f8e18ff */
[----:B------:R-:W-:Y:S02]  /*39b0*/  PRMT R3, RZ, 0x654, R3 ;  /* 0x00000654ff037816 */ /* 0x000fe40000000003 */
[----:B------:R-:W2:Y:S01]  /*39c0*/  LDS.128 R4, [R4+0x160] ;  /* 0x0001600004047984 */ /* 0x000ea20000000c00 */
[----:B-1----:R-:W-:Y:S02]  /*39d0*/  @P0 SHF.L.U32 R2, R8, 0x1f, RZ ;  /* 0x0000001f08020819 */ /* 0x002fe400000006ff */
[----:B------:R-:W-:Y:S01]  /*39e0*/  SHF.L.U32 R0, R11, 0x1f, RZ ;  /* 0x0000001f0b007819 */ /* 0x000fe200000006ff */
[----:B------:R-:W-:Y:S01]  /*39f0*/  @!PT LDS RZ, [RZ] ;  /* 0x00000000fffff984 */ /* 0x000fe20000000800 */
[----:B------:R-:W-:Y:S01]  /*3a00*/  @!PT LDS RZ, [RZ] ;  /* 0x00000000fffff984 */ /* 0x000fe20000000800 */
[----:B------:R-:W-:Y:S01]  /*3a10*/  @!PT LDS RZ, [RZ] ;  /* 0x00000000fffff984 */ /* 0x000fe20000000800 */
[----:B------:R-:W-:Y:S01]  /*3a20*/  @!PT LDS RZ, [RZ] ;  /* 0x00000000fffff984 */ /* 0x000fe20000000800 */
[----:B------:R1:W-:Y:S06]  /*3a30*/  MEMBAR.ALL.CTA ;  /* 0x0000000000007992 */ /* 0x0003ec0000008000 */
[----:B-1----:R-:W1:Y:S02]  /*3a40*/  FENCE.VIEW.ASYNC.S ;  /* 0x00000000000073c6 */ /* 0x002e640000000000 */
[----:B-1----:R1:W-:Y:S01]  /*3a50*/  SYNCS.ARRIVE.TRANS64.RED.A1T0 RZ, [R3+URZ], RZ ;  /* 0x000000ff03ff79a7 */ /* 0x0023e200081004ff */
[----:B------:R1:W3:Y:S01]  /*3a60*/  @P0 SYNCS.PHASECHK.TRANS64.TRYWAIT P2, [UR4], R2 ;  /* 0x00000002ff0005a7 */ /* 0x0002e20008041104 */
[----:B------:R-:W-:Y:S01]  /*3a70*/  ULEA.HI UR4, UR30, UR30, URZ, 0x1 ;  /* 0x0000001e1e047291 */ /* 0x000fe2000f8f08ff */
[----:B--2---:R-:W-:-:S03]  /*3a80*/  LOP3.LUT P1, RZ, R6, 0x1, RZ, 0xc0, !PT ;  /* 0x0000000106ff7812 */ /* 0x004fc6000782c0ff */
[----:B------:R-:W-:Y:S02]  /*3a90*/  USHF.L.U32 UR11, UR4, 0x6, URZ ;  /* 0x00000006040b7899 */ /* 0x000fe400080006ff */
[----:B------:R-:W-:Y:S02]  /*3aa0*/  ULOP3.LUT UR4, UR4, 0xffe, URZ, 0xc0, !UPT ;  /* 0x00000ffe04047892 */ /* 0x000fe4000f8ec0ff */
[----:B------:R-:W-:Y:S02]  /*3ab0*/  ULOP3.LUT UR11, UR11, 0xffffff80, URZ, 0xc0, !UPT ;  /* 0xffffff800b0b7892 */ /* 0x000fe4000f8ec0ff */
[----:B------:R-:W-:Y:S02]  /*3ac0*/  UIADD3 UR4, UPT, UPT, -UR4, UR30, URZ ;  /* 0x0000001e04047290 */ /* 0x000fe4000fffe1ff */
[----:B------:R-:W-:Y:S01]  /*3ad0*/  UIADD3 UR11, UPT, UPT, UR42, UR11, URZ ;  /* 0x0000000b2a0b7290 */ /* 0x000fe2000fffe0ff */
[----:B------:R-:W2:Y:S03]  /*3ae0*/  SYNCS.PHASECHK.TRANS64.TRYWAIT P0, [UR31+0x110], R0 ;  /* 0x00011000ff0075a7 */ /* 0x000ea6000800111f */
[----:B------:R-:W-:Y:S01]  /*3af0*/  ULEA UR11, UR4, UR11, 0x14 ;  /* 0x0000000b040b7291 */ /* 0x000fe2000f8ea0ff */
[----:B-123--:R-:W-:Y:S11]  /*3b00*/  @!P0 BRA `(.L_x_66) ;  /* 0x0000005000848947 */ /* 0x00eff60003800000 */
.L_x_168:
[----:B------:R-:W-:Y:S01]  /*3b10*/  IADD3 R10, PT, PT, R10, 0x1, RZ ;  /* 0x000000010a0a7810 */ /* 0x000fe20007ffe0ff */
[----:B------:R-:W-:Y:S06]  /*3b20*/  BRA.U !UP4, `(.L_x_67) ;  /* 0x000000010cc07547 */ /* 0x000fec000b800000 */
[----:B------:R-:W-:Y:S01]  /*3b30*/  UPLOP3.LUT UP2, UPT, UPT, UPT, UPT, 0x40, 0x4 ;  /* 0x000000000004789c */ /* 0x000fe20003f4e870 */
[----:B------:R-:W-:Y:S01]  /*3b40*/  UMOV UR23, UR41 ;  /* 0x0000002900177c82 */ /* 0x000fe20008000000 */
[----:B------:R-:W-:Y:S01]  /*3b50*/  UMOV UR22, UR40 ;  /* 0x0000002800167c82 */ /* 0x000fe20008000000 */
[----:B------:R-:W-:-:S08]  /*3b60*/  UMOV UR10, UR24 ;  /* 0x00000018000a7c82 */ /* 0x000fd00008000000 */
.L_x_70:
[----:B------:R-:W-:Y:S02]  /*3b70*/  UIADD3 UR23, UPT, UPT, UR23, 0x1, URZ ;  /* 0x0000000117177890 */ /* 0x000fe4000fffe0ff */
[----:B--2---:R-:W-:Y:S02]  /*3b80*/  ULEA UR5, UR10, UR26, 0x3 ;  /* 0x0000001a0a057291 */ /* 0x004fe4000f8e18ff */
[----:B------:R-:W-:Y:S01]  /*3b90*/  UISETP.NE.AND UP3, UPT, UR23, URZ, UPT ;  /* 0x000000ff1700728c */ /* 0x000fe2000bf65270 */
[----:B---3--:R-:W-:Y:S10]  /*3ba0*/  @P2 BRA `(.L_x_68) ;  /* 0x00000000000c2947 */ /* 0x008ff40003800000 */
[----:B-1----:R-:W-:Y:S04]  /*3bb0*/  SHF.L.U32 R2, R8, 0x1f, RZ ;  /* 0x0000001f08027819 */ /* 0x002fe800000006ff */
[----:B------:R-:W1:Y:S02]  /*3bc0*/  SYNCS.PHASECHK.TRANS64.TRYWAIT P0, [UR5], R2 ;  /* 0x00000002ff0075a7 */ /* 0x000e640008001105 */
[----:B-1----:R-:W-:Y:S05]  /*3bd0*/  @!P0 BRA `(.L_x_69) ;  /* 0x0000005000688947 */ /* 0x002fea0003800000 */
.L_x_68:
[----:B------:R-:W-:Y:S01]  /*3be0*/  UISETP.NE.AND UP0, UPT, UR22, 0x1, UPT ;  /* 0x000000011600788c */ /* 0x000fe2000bf05270 */
[----:B------:R-:W-:Y:S01]  /*3bf0*/  PLOP3.LUT P2, PT, PT, PT, PT, 0x80, 0x8 ;  /* 0x000000000008781c */ /* 0x000fe20003f4f070 */
[----:B------:R-:W-:Y:S02]  /*3c00*/  UIADD3 UR4, UPT, UPT, UR10, 0x1, URZ ;  /* 0x000000010a047890 */ /* 0x000fe4000fffe0ff */
[----:B------:R-:W-:Y:S02]  /*3c10*/  UIADD3 UR25, UPT, UPT, UR5, 0x40, URZ ;  /* 0x0000004005197890 */ /* 0x000fe4000fffe0ff */
[----:B------:R-:W-:Y:S01]  /*3c20*/  UISETP.NE.AND UP1, UPT, UR4, 0x8, UPT ;  /* 0x000000080400788c */ /* 0x000fe2000bf25270 */
[----:B------:R-:W-:Y:S01]  /*3c30*/  PLOP3.LUT P0, PT, PT, PT, UP0, 0x80, 0x8 ;  /* 0x000000000008781c */ /* 0x000fe20003f0f008 */
[----:B------:R-:W-:Y:S02]  /*3c40*/  UIADD3 UR22, UPT, UPT, UR22, -0x1, URZ ;  /* 0xffffffff16167890 */ /* 0x000fe4000fffe0ff */
[----:B------:R-:W-:Y:S02]  /*3c50*/  USEL UR6, URZ, 0x1, UP1 ;  /* 0x00000001ff067887 */ /* 0x000fe40008800000 */
[----:B------:R-:W-:Y:S01]  /*3c60*/  USEL UR24, UR4, URZ, UP1 ;  /* 0x000000ff04187287 */ /* 0x000fe20008800000 */
[----:B------:R-:W-:Y:S01]  /*3c70*/  UMOV UR7, 0x40004040 ;  /* 0x4000404000077882 */ /* 0x000fe20000000000 */
[----:B------:R-:W-:Y:S02]  /*3c80*/  UMOV UR5, 0x40004040 ;  /* 0x4000404000057882 */ /* 0x000fe40000000000 */
[----:B------:R-:W-:Y:S01]  /*3c90*/  @UP0 ULEA UR4, UR24, UR26, 0x3 ;  /* 0x0000001a18040291 */ /* 0x000fe2000f8e18ff */
[----:B------:R-:W-:Y:S01]  /*3ca0*/  LOP3.LUT R8, R8, UR6, RZ, 0x3c, !PT ;  /* 0x0000000608087c12 */ /* 0x000fe2000f8e3cff */
[----:B------:R-:W-:Y:S01]  /*3cb0*/  ULEA UR6, UR10, UR29, 0xa ;  /* 0x0000001d0a067291 */ /* 0x000fe2000f8e50ff */
[----:B------:R-:W-:Y:S02]  /*3cc0*/  UMOV UR21, 0x40004040 ;  /* 0x4000404000157882 */ /* 0x000fe40000000000 */
[----:B-1----:R-:W-:Y:S01]  /*3cd0*/  @P0 SHF.L.U32 R0, R8, 0x1f, RZ ;  /* 0x0000001f08000819 */ /* 0x002fe200000006ff */
[----:B------:R-:W-:Y:S02]  /*3ce0*/  UIADD3 UR20, UPT, UPT, UR6, 0x2, URZ ;  /* 0x0000000206147890 */ /* 0x000fe4000fffe0ff */
[----:B------:R-:W-:Y:S01]  /*3cf0*/  UIADD3 UR16, UPT, UPT, UR6, 0x4, URZ ;  /* 0x0000000406107890 */ /* 0x000fe2000fffe0ff */
[----:B------:R2:W3:Y:S01]  /*3d00*/  @P0 SYNCS.PHASECHK.TRANS64.TRYWAIT P2, [UR4], R0 ;  /* 0x00000000ff0005a7 */ /* 0x0004e20008041104 */
[----:B------:R-:W-:Y:S02]  /*3d10*/  ULEA UR4, UR10, UR28, 0x9 ;  /* 0x0000001c0a047291 */ /* 0x000fe4000f8e48ff */
[----:B------:R-:W-:Y:S02]  /*3d20*/  UIADD3 UR12, UPT, UPT, UR6, 0x6, URZ ;  /* 0x00000006060c7890 */ /* 0x000fe4000fffe0ff */
[----:B------:R-:W-:Y:S02]  /*3d30*/  UIADD3 UR18, UPT, UPT, UR4, 0x2, URZ ;  /* 0x0000000204127890 */ /* 0x000fe4000fffe0ff */
[----:B------:R-:W-:Y:S02]  /*3d40*/  UIADD3 UR14, UPT, UPT, UR4, 0x4, URZ ;  /* 0x00000004040e7890 */ /* 0x000fe4000fffe0ff */
[----:B------:R-:W-:Y:S01]  /*3d50*/  UIADD3 UR8, UPT, UPT, UR4, 0x6, URZ ;  /* 0x0000000604087890 */ /* 0x000fe2000fffe0ff */
[----:B------:R2:W-:Y:S01]  /*3d60*/  UTCHMMA gdesc[UR4], gdesc[UR6], tmem[UR11], tmem[UR38], idesc[UR39], UP2 ;  /* 0x00ff2606040075ea */ /* 0x0005e2000900000b */
[----:B------:R-:W-:Y:S01]  /*3d70*/  UPLOP3.LUT UP2, UPT, UPT, UPT, UPT, 0x80, 0x8 ;  /* 0x000000000008789c */ /* 0x000fe20003f4f070 */
[----:B------:R-:W-:Y:S01]  /*3d80*/  UMOV UR19, 0x40004040 ;  /* 0x4000404000137882 */ /* 0x000fe20000000000 */
[----:B------:R-:W-:Y:S01]  /*3d90*/  UMOV UR17, 0x40004040 ;  /* 0x4000404000117882 */ /* 0x000fe20000000000 */
[----:B------:R2:W-:Y:S01]  /*3da0*/  UTCHMMA gdesc[UR18], gdesc[UR20], tmem[UR11], tmem[UR36], idesc[UR37], UPT ;  /* 0x00ff2414120075ea */ /* 0x0005e2000b80000b */
[----:B------:R-:W-:Y:S01]  /*3db0*/  UMOV UR15, 0x40004040 ;  /* 0x40004040000f7882 */ /* 0x000fe20000000000 */
[----:B------:R-:W-:Y:S01]  /*3dc0*/  UMOV UR13, 0x40004040 ;  /* 0x40004040000d7882 */ /* 0x000fe20000000000 */
[----:B------:R-:W-:Y:S01]  /*3dd0*/  UMOV UR9, 0x40004040 ;  /* 0x4000404000097882 */ /* 0x000fe20000000000 */
[----:B------:R2:W-:Y:S01]  /*3de0*/  UTCHMMA gdesc[UR14], gdesc[UR16], tmem[UR11], tmem[UR34], idesc[UR35], UPT ;  /* 0x00ff22100e0075ea */ /* 0x0005e2000b80000b */
[----:B------:R2:W-:Y:S01]  /*3df0*/  UTCHMMA gdesc[UR8], gdesc[UR12], tmem[UR11], tmem[UR32], idesc[UR33], UPT ;  /* 0x00ff200c080075ea */ /* 0x0005e2000b80000b */
[----:B------:R2:W-:Y:S01]  /*3e00*/  UTCBAR.MULTICAST [UR25], URZ, UR27 ;  /* 0x000000ff190073e9 */ /* 0x0005e2000800081b */
[----:B------:R-:W-:Y:S01]  /*3e10*/  UMOV UR10, UR24 ;  /* 0x00000018000a7c82 */ /* 0x000fe20008000000 */
[----:B------:R-:W-:Y:S05]  /*3e20*/  BRA.U UP3, `(.L_x_70) ;  /* 0xfffffffd03507547 */ /* 0x000fea000b83ffff */
.L_x_67:
[----:B--2---:R-:W-:Y:S01]  /*3e30*/  UIADD3 UR4, UPT, UPT, UR30, 0x1, URZ ;  /* 0x000000011e047890 */ /* 0x004fe2000fffe0ff */
[C---:B------:R-:W-:Y:S01]  /*3e40*/  ISETP.NE.AND P0, PT, R10.reuse, 0x2, PT ;  /* 0x000000020a00780c */ /* 0x040fe20003f05270 */
[----:B------:R-:W-:Y:S02]  /*3e50*/  UIADD3 UR5, UPT, UPT, UR31, 0xf0, URZ ;  /* 0x000000f01f057890 */ /* 0x000fe4000fffe0ff */
[----:B------:R-:W-:Y:S01]  /*3e60*/  UISETP.NE.AND UP0, UPT, UR4, 0x4, UPT ;  /* 0x000000040400788c */ /* 0x000fe2000bf05270 */
[----:B-1----:R-:W-:Y:S02]  /*3e70*/  SEL R0, RZ, 0x1, P0 ;  /* 0x00000001ff007807 */ /* 0x002fe40000000000 */
[----:B------:R-:W-:Y:S01]  /*3e80*/  SEL R10, R10, RZ, P0 ;  /* 0x000000ff0a0a7207 */ /* 0x000fe20000000000 */
[----:B------:R-:W-:Y:S01]  /*3e90*/  USEL UR6, URZ, 0x1, UP0 ;  /* 0x00000001ff067887 */ /* 0x000fe20008000000 */
[----:B------:R-:W-:Y:S01]  /*3ea0*/  LOP3.LUT R9, R9, R0, RZ, 0x3c, !PT ;  /* 0x0000000009097212 */ /* 0x000fe200078e3cff */
[----:B------:R-:W-:Y:S01]  /*3eb0*/  USEL UR30, UR4, URZ, UP0 ;  /* 0x000000ff041e7287 */ /* 0x000fe20008000000 */
[----:B------:R1:W-:Y:S03]  /*3ec0*/  UTCBAR [UR5], URZ ;  /* 0x000000ff050073e9 */ /* 0x0003e600080000ff */
[----:B------:R-:W-:Y:S01]  /*3ed0*/  LOP3.LUT R11, R11, UR6, RZ, 0x3c, !PT ;  /* 0x000000060b0b7c12 */ /* 0x000fe2000f8e3cff */
[----:B------:R-:W-:Y:S07]  /*3ee0*/  @P1 BRA `(.L_x_71) ;  /* 0xfffffff800881947 */ /* 0x000fee000383ffff */
[----:B------:R-:W2:Y:S01]  /*3ef0*/  S2UR UR8, SR_CgaCtaId ;  /* 0x00000000000879c3 */ /* 0x000ea20000008800 */
[----:B------:R-:W-:Y:S01]  /*3f00*/  ELECT P0, URZ, PT ;  /* 0x0000000000ff782f */ /* 0x000fe20003800000 */
[----:B------:R-:W-:Y:S01]  /*3f10*/  IMAD.MOV.U32 R0, RZ, RZ, 0x1 ;  /* 0x00000001ff007424 */ /* 0x000fe200078e00ff */
[----:B------:R-:W-:Y:S01]  /*3f20*/  UIADD3 UR26, UPT, UPT, UR26, 0x110, URZ ;  /* 0x000001101a1a7890 */ /* 0x000fe2000fffe0ff */
[----:B------:R-:W-:Y:S01]  /*3f30*/  SHF.L.U32 R2, R11, 0x1f, RZ ;  /* 0x0000001f0b027819 */ /* 0x000fe200000006ff */
[----:B------:R-:W-:-:S03]  /*3f40*/  UMOV UR4, 0x40 ;  /* 0x0000004000047882 */ /* 0x000fc60000000000 */
[----:B------:R-:W-:Y:S01]  /*3f50*/  UVIRTCOUNT.DEALLOC.SMPOOL 0x80 ;  /* 0x000000800000784c */ /* 0x000fe20000000000 */
[----:B--2---:R-:W-:Y:S02]  /*3f60*/  ULEA UR8, UR8, UR4, 0x18 ;  /* 0x0000000408087291 */ /* 0x004fe4000f8ec0ff */
[----:B------:R-:W-:-:S07]  /*3f70*/  ULEA UR4, UR30, UR26, 0x3 ;  /* 0x0000001a1e047291 */ /* 0x000fce000f8e18ff */
[----:B------:R2:W-:Y:S02]  /*3f80*/  @P0 STS.U8 [UR8+0x1c], R0 ;  /* 0x00001c00ff000988 */ /* 0x0005e40008000008 */
[----:B------:R-:W4:Y:S02]  /*3f90*/  SYNCS.PHASECHK.TRANS64.TRYWAIT P0, [UR4], R2 ;  /* 0x00000002ff0075a7 */ /* 0x000f240008001104 */
[----:B--2-4-:R-:W-:Y:S05]  /*3fa0*/  @!P0 BRA `(.L_x_72) ;  /* 0x0000004c008c8947 */ /* 0x014fea0003800000 */
.L_x_171:
[----:B------:R-:W-:-:S04]  /*3fb0*/  UIADD3 UR4, UPT, UPT, UR30, 0x1, URZ ;  /* 0x000000011e047890 */ /* 0x000fc8000fffe0ff */
[----:B------:R-:W-:-:S04]  /*3fc0*/  UISETP.NE.AND UP0, UPT, UR4, 0x4, UPT ;  /* 0x000000040400788c */ /* 0x000fc8000bf05270 */
[----:B------:R-:W-:Y:S02]  /*3fd0*/  USEL UR6, URZ, 0x1, UP0 ;  /* 0x00000001ff067887 */ /* 0x000fe40008000000 */
[----:B------:R-:W-:-:S04]  /*3fe0*/  USEL UR4, UR4, URZ, UP0 ;  /* 0x000000ff04047287 */ /* 0x000fc80008000000 */
[----:B-1----:R-:W-:Y:S01]  /*3ff0*/  ULEA UR5, UR4, UR26, 0x3 ;  /* 0x0000001a04057291 */ /* 0x002fe2000f8e18ff */
[----:B--2---:R-:W-:-:S04]  /*4000*/  LOP3.LUT R2, R11, UR6, RZ, 0x3c, !PT ;  /* 0x000000060b027c12 */ /* 0x004fc8000f8e3cff */
[----:B------:R-:W-:-:S04]  /*4010*/  SHF.L.U32 R3, R2, 0x1f, RZ ;  /* 0x0000001f02037819 */ /* 0x000fc800000006ff */
[----:B------:R-:W1:Y:S02]  /*4020*/  SYNCS.PHASECHK.TRANS64.TRYWAIT P0, [UR5], R3 ;  /* 0x00000003ff0075a7 */ /* 0x000e640008001105 */
[----:B-1----:R-:W-:Y:S05]  /*4030*/  @!P0 BRA `(.L_x_73) ;  /* 0x0000004c00808947 */ /* 0x002fea0003800000 */
.L_x_173:
        /* <DEDUP_REMOVED lines=9> */
.L_x_175:
[----:B------:R-:W-:-:S04]  /*40d0*/  UIADD3 UR4, UPT, UPT, UR4, 0x1, URZ ;  /* 0x0000000104047890 */ /* 0x000fc8000fffe0ff */
[----:B------:R-:W-:-:S04]  /*40e0*/  UISETP.NE.AND UP0, UPT, UR4, 0x4, UPT ;  /* 0x000000040400788c */ /* 0x000fc8000bf05270 */
[----:B------:R-:W-:Y:S02]  /*40f0*/  USEL UR5, URZ, 0x1, UP0 ;  /* 0x00000001ff057887 */ /* 0x000fe40008000000 */
[----:B------:R-:W-:-:S04]  /*4100*/  USEL UR4, UR4, URZ, UP0 ;  /* 0x000000ff04047287 */ /* 0x000fc80008000000 */
[----:B------:R-:W-:Y:S01]  /*4110*/  ULEA UR4, UR4, UR26, 0x3 ;  /* 0x0000001a04047291 */ /* 0x000fe2000f8e18ff */
[----:B------:R-:W-:-:S04]  /*4120*/  LOP3.LUT R2, R2, UR5, RZ, 0x3c, !PT ;  /* 0x0000000502027c12 */ /* 0x000fc8000f8e3cff */
[----:B------:R-:W-:-:S04]  /*4130*/  SHF.L.U32 R2, R2, 0x1f, RZ ;  /* 0x0000001f02027819 */ /* 0x000fc800000006ff */
[----:B------:R-:W2:Y:S02]  /*4140*/  SYNCS.PHASECHK.TRANS64.TRYWAIT P0, [UR4], R2 ;  /* 0x00000002ff0075a7 */ /* 0x000ea40008001104 */
[----:B--2---:R-:W-:Y:S05]  /*4150*/  @!P0 BRA `(.L_x_75) ;  /* 0x0000004c00688947 */ /* 0x004fea0003800000 */
.L_x_177:
[----:B------:R-:W-:Y:S01]  /*4160*/  NOP ;  /* 0x0000000000007918 */ /* 0x000fe20000000000 */
[----:B-1----:R-:W1:Y:S01]  /*4170*/  LDS R0, [UR8+0x14] ;  /* 0x00001408ff007984 */ /* 0x002e620008000800 */
[----:B------:R-:W-:Y:S01]  /*4180*/  ULOP3.LUT UR4, UR42, 0xffff, URZ, 0xc0, !UPT ;  /* 0x0000ffff2a047892 */ /* 0x000fe2000f8ec0ff */
[----:B------:R-:W-:Y:S01]  /*4190*/  UMOV UR5, 0xffff ;  /* 0x0000ffff00057882 */ /* 0x000fe20000000000 */
[----:B------:R-:W-:Y:S02]  /*41a0*/  UMOV UR6, 0x1 ;  /* 0x0000000100067882 */ /* 0x000fe40000000000 */
[----:B------:R-:W-:-:S04]  /*41b0*/  USHF.R.U32.HI UR4, URZ, 0x5, UR4 ;  /* 0x00000005ff047899 */ /* 0x000fc80008011604 */
[----:B------:R-:W-:Y:S02]  /*41c0*/  USHF.L.U32 UR5, UR5, UR4, URZ ;  /* 0x0000000405057299 */ /* 0x000fe400080006ff */
[----:B------:R-:W-:-:S04]  /*41d0*/  USHF.L.U32 UR4, UR6, UR4, URZ ;  /* 0x0000000406047299 */ /* 0x000fc800080006ff */
[----:B-1----:R-:W-:-:S04]  /*41e0*/  LOP3.LUT R0, R0, UR5, RZ, 0xc0, !PT ;  /* 0x0000000500007c12 */ /* 0x002fc8000f8ec0ff */
[----:B------:R-:W-:-:S13]  /*41f0*/  ISETP.NE.AND P0, PT, R0, UR5, PT ;  /* 0x0000000500007c0c */ /* 0x000fda000bf05270 */
[----:B------:R-:W-:Y:S05]  /*4200*/  @P0 BRA `(.L_x_76) ;  /* 0x0000000000580947 */ /* 0x000fea0003800000 */
[----:B------:R-:W1:Y:S02]  /*4210*/  LDS R0, [UR8+0x18] ;  /* 0x00001808ff007984 */ /* 0x000e640008000800 */
[----:B-1----:R-:W-:-:S04]  /*4220*/  LOP3.LUT R0, R0, UR4, RZ, 0xc0, !PT ;  /* 0x0000000400007c12 */ /* 0x002fc8000f8ec0ff */
[----:B------:R-:W-:-:S13]  /*4230*/  ISETP.NE.AND P0, PT, R0, UR4, PT ;  /* 0x0000000400007c0c */ /* 0x000fda000bf05270 */
[----:B------:R-:W-:Y:S05]  /*4240*/  @P0 BRA `(.L_x_77) ;  /* 0x00000000003c0947 */ /* 0x000fea0003800000 */
[----:B------:R-:W1:Y:S01]  /*4250*/  S2R R2, SR_LANEID ;  /* 0x0000000000027919 */ /* 0x000e620000000000 */
[----:B------:R-:W-:-:S06]  /*4260*/  ULOP3.LUT UR5, URZ, UR5, URZ, 0x33, !UPT ;  /* 0x00000005ff057292 */ /* 0x000fcc000f8e33ff */
[----:B------:R-:W-:-:S04]  /*4270*/  IMAD.U32 R0, RZ, RZ, UR5 ;  /* 0x00000005ff007e24 */ /* 0x000fc8000f8e00ff */
[----:B------:R2:W4:Y:S02]  /*4280*/  REDUX UR7, R0 ;  /* 0x00000000000773c4 */ /* 0x0005240000000000 */
[----:B------:R1:W-:Y:S01]  /*4290*/  UTCATOMSWS.AND URZ, UR5 ;  /* 0x0000000500ff79e3 */ /* 0x0003e20008000000 */
[----:B--2---:R-:W-:Y:S01]  /*42a0*/  LOP3.LUT R0, RZ, UR4, RZ, 0x33, !PT ;  /* 0x00000004ff007c12 */ /* 0x004fe2000f8e33ff */
[----:B------:R-:W-:Y:S02]  /*42b0*/  VOTEU.ANY UR4, UPT, PT ;  /* 0x0000000000047886 */ /* 0x000fe400038e0100 */
[----:B------:R-:W-:Y:S02]  /*42c0*/  UFLO.U32 UR4, UR4 ;  /* 0x00000004000472bd */ /* 0x000fe400080e0000 */
[----:B------:R-:W2:Y:S04]  /*42d0*/  REDUX UR6, R0 ;  /* 0x00000000000673c4 */ /* 0x000ea80000000000 */
[----:B-1----:R-:W-:-:S02]  /*42e0*/  ISETP.EQ.U32.AND P0, PT, R2, UR4, PT ;  /* 0x0000000402007c0c */ /* 0x002fc4000bf02070 */
[----:B----4-:R-:W-:-:S11]  /*42f0*/  MOV R2, UR7 ;  /* 0x0000000700027c02 */ /* 0x010fd60008000f00 */
[----:B------:R1:W-:Y:S01]  /*4300*/  @P0 ATOMS.AND RZ, [UR8+0x14], R2 ;  /* 0x00001402ffff098c */ /* 0x0003e2000a800008 */
[----:B--2---:R-:W-:-:S05]  /*4310*/  IMAD.U32 R0, RZ, RZ, UR6 ;  /* 0x00000006ff007e24 */ /* 0x004fca000f8e00ff */
[----:B------:R1:W-:Y:S01]  /*4320*/  @P0 ATOMS.AND RZ, [UR8+0x18], R0 ;  /* 0x00001800ffff098c */ /* 0x0003e2000a800008 */
[----:B------:R-:W-:Y:S05]  /*4330*/  BRA `(.L_x_78) ;  /* 0x0000000000147947 */ /* 0x000fea0003800000 */
.L_x_77:
[----:B------:R-:W-:Y:S02]  /*4340*/  MOV R2, 0x4360 ;  /* 0x0000436000027802 */ /* 0x000fe40000000f00 */
[----:B---3-5:R-:W-:Y:S05]  /*4350*/  CALL.REL.NOINC `($__internal_0_$__cuda_sm10x_tcgen05_guardrail_trap_col_being_dealloced_not_returned_by_alloc) ;  /* 0x0000005000507944 */ /* 0x028fea0003c00000 */
[----:B------:R-:W-:Y:S05]  /*4360*/  BRA `(.L_x_78) ;  /* 0x0000000000087947 */ /* 0x000fea0003800000 */
.L_x_76:
[----:B------:R-:W-:Y:S02]  /*4370*/  MOV R2, 0x4390 ;  /* 0x0000439000027802 */ /* 0x000fe40000000f00 */
[----:B---3-5:R-:W-:Y:S05]  /*4380*/  CALL.REL.NOINC `($__internal_2_$__cuda_sm10x_tcgen05_guardrail_trap_unallocated_columns_being_dealloced) ;  /* 0x00000050005c7944 */ /* 0x028fea0003c00000 */
.L_x_78:
[----:B------:R-:W-:Y:S01]  /*4390*/  NOP ;  /* 0x0000000000007918 */ /* 0x000fe20000000000 */
[----:B------:R-:W-:Y:S05]  /*43a0*/  EXIT ;  /* 0x000000000000794d */ /* 0x000fea0003800000 */
.L_x_60:
[----:B------:R-:W-:-:S09]  /*43b0*/  UISETP.NE.OR UP0, UPT, UR17, 0x3, !UP4 ;  /* 0x000000031100788c */ /* 0x000fd2000e705670 */
[----:B------:R-:W-:Y:S05]  /*43c0*/  BRA.U UP0, `(.L_x_79) ;  /* 0x00000011005c7547 */ /* 0x000fea000b800000 */
[----:B------:R-:W2:Y:S01]  /*43d0*/  S2UR UR10, SR_CgaCtaId ;  /* 0x00000000000a79c3 */ /* 0x000ea20000008800 */
[----:B------:R-:W3:Y:S01]  /*43e0*/  LDCU UR31, c[0x0][0x370] ;  /* 0x00006e00ff1f77ac */ /* 0x000ee20008000800 */
[----:B------:R-:W-:Y:S02]  /*43f0*/  HFMA2 R13, -RZ, RZ, 0, 0 ;  /* 0x00000000ff0d7431 */ /* 0x000fe400000001ff */
[----:B------:R-:W-:Y:S01]  /*4400*/  IMAD.MOV.U32 R15, RZ, RZ, 0x1 ;  /* 0x00000001ff0f7424 */ /* 0x000fe200078e00ff */
[----:B------:R-:W-:Y:S01]  /*4410*/  MOV R7, 0x2000 ;  /* 0x0000200000077802 */ /* 0x000fe20000000f00 */
[----:B------:R-:W3:Y:S01]  /*4420*/  LDCU.128 UR44, c[0x0][0xb10] ;  /* 0x00016200ff2c77ac */ /* 0x000ee20008000c00 */
[----:B------:R-:W-:Y:S01]  /*4430*/  IMAD.MOV.U32 R14, RZ, RZ, RZ ;  /* 0x000000ffff0e7224 */ /* 0x000fe200078e00ff */
[----:B------:R-:W4:Y:S01]  /*4440*/  LDC.64 R16, c[0x0][0x348] ;  /* 0x0000d200ff107b82 */ /* 0x000f220000000a00 */
[----:B------:R-:W1:Y:S01]  /*4450*/  LDCU UR30, c[0x0][0x374] ;  /* 0x00006e80ff1e77ac */ /* 0x000e620008000800 */
[----:B------:R-:W2:Y:S06]  /*4460*/  LDCU UR15, c[0x0][0xb0c] ;  /* 0x00016180ff0f77ac */ /* 0x000eac0008000800 */
[----:B------:R-:W4:Y:S01]  /*4470*/  LDC.64 R2, c[0x0][0x888] ;  /* 0x00022200ff027b82 */ /* 0x000f220000000a00 */
[----:B------:R-:W4:Y:S01]  /*4480*/  LDCU UR49, c[0x0][0xb20] ;  /* 0x00016400ff3177ac */ /* 0x000f220008000800 */
[----:B------:R-:W4:Y:S06]  /*4490*/  LDCU UR4, c[0x0][0xb30] ;  /* 0x00016600ff0477ac */ /* 0x000f2c0008000800 */
[----:B------:R-:W4:Y:S01]  /*44a0*/  LDC.64 R4, c[0x0][0x890] ;  /* 0x00022400ff047b82 */ /* 0x000f220000000a00 */
[----:B------:R-:W-:Y:S01]  /*44b0*/  UMOV UR21, 0x400 ;  /* 0x0000040000157882 */ /* 0x000fe20000000000 */
[----:B---3--:R-:W-:-:S02]  /*44c0*/  UIMAD.WIDE.U32 UR6, UR31, UR44, URZ ;  /* 0x0000002c1f0672a5 */ /* 0x008fc4000f8e00ff */
[----:B-1----:R-:W-:Y:S02]  /*44d0*/  UIMAD.WIDE.U32 UR8, UR30, UR47, URZ ;  /* 0x0000002f1e0872a5 */ /* 0x002fe4000f8e00ff */
[----:B--2---:R-:W-:Y:S02]  /*44e0*/  ULEA UR21, UR10, UR21, 0x18 ;  /* 0x000000150a157291 */ /* 0x004fe4000f8ec0ff */
[----:B------:R-:W-:Y:S02]  /*44f0*/  UPLOP3.LUT UP3, UPT, UPT, UPT, UPT, 0x40, 0x4 ;  /* 0x000000000004789c */ /* 0x000fe40003f6e870 */
[----:B------:R-:W-:Y:S02]  /*4500*/  UIADD3 UR37, UPT, UPT, UR21, 0x98, URZ ;  /* 0x0000009815257890 */ /* 0x000fe4000fffe0ff */
[----:B------:R-:W-:Y:S02]  /*4510*/  UIADD3 UR33, UPT, UPT, UR21, 0x80, URZ ;  /* 0x0000008015217890 */ /* 0x000fe4000fffe0ff */
[----:B------:R-:W-:-:S02]  /*4520*/  UIADD3 UR25, UPT, UPT, UR21, 0x88, URZ ;  /* 0x0000008815197890 */ /* 0x000fc4000fffe0ff */
[----:B------:R-:W-:Y:S01]  /*4530*/  UIADD3 UR17, UPT, UPT, UR21, 0x90, URZ ;  /* 0x0000009015117890 */ /* 0x000fe2000fffe0ff */
[----:B------:R-:W-:Y:S01]  /*4540*/  UMOV UR6, UR7 ;  /* 0x0000000700067c82 */ /* 0x000fe20008000000 */
[----:B------:R-:W-:Y:S01]  /*4550*/  UMOV UR41, UR9 ;  /* 0x0000000900297c82 */ /* 0x000fe20008000000 */
[----:B------:R-:W-:Y:S02]  /*4560*/  UISETP.GE.AND UP0, UPT, UR42, 0x1, UPT ;  /* 0x000000012a00788c */ /* 0x000fe4000bf06270 */
[----:B------:R-:W-:Y:S01]  /*4570*/  UISETP.NE.AND UP4, UPT, UR42, 0x1, UPT ;  /* 0x000000012a00788c */ /* 0x000fe2000bf85270 */
[----:B------:R-:W1:Y:S01]  /*4580*/  LDCU.64 UR22, c[0x0][0xb28] ;  /* 0x00016500ff1677ac */ /* 0x000e620008000a00 */
[----:B------:R-:W-:Y:S02]  /*4590*/  UISETP.NE.AND UP6, UPT, UR15, 0x1, UPT ;  /* 0x000000010f00788c */ /* 0x000fe4000bfc5270 */
[----:B------:R-:W-:Y:S02]  /*45a0*/  UISETP.NE.AND UP5, UPT, UR46, 0x1, UPT ;  /* 0x000000012e00788c */ /* 0x000fe4000bfa5270 */
[----:B------:R-:W-:-:S02]  /*45b0*/  UPRMT UR37, UR10, 0x654, UR37 ;  /* 0x000006540a257896 */ /* 0x000fc40008000025 */
[----:B------:R-:W-:Y:S02]  /*45c0*/  USHF.R.U32.HI UR43, URZ, UR45, UR6 ;  /* 0x0000002dff2b7299 */ /* 0x000fe40008011606 */
[----:B------:R-:W-:Y:S02]  /*45d0*/  UPRMT UR40, UR10, 0x654, UR33 ;  /* 0x000006540a287896 */ /* 0x000fe40008000021 */
[----:B------:R-:W-:Y:S02]  /*45e0*/  UPRMT UR39, UR10, 0x654, UR25 ;  /* 0x000006540a277896 */ /* 0x000fe40008000019 */
[----:B------:R-:W-:Y:S02]  /*45f0*/  UPRMT UR38, UR10, 0x654, UR17 ;  /* 0x000006540a267896 */ /* 0x000fe40008000011 */
[----:B----4-:R-:W-:Y:S02]  /*4600*/  USHF.R.U32.HI UR41, URZ, UR49, UR41 ;  /* 0x00000031ff297299 */ /* 0x010fe40008011629 */
[----:B------:R-:W-:-:S11]  /*4610*/  UISETP.NE.AND UP2, UPT, UR4, 0x1, UPT ;  /* 0x000000010400788c */ /* 0x000fd6000bf45270 */
.L_x_90:
[C---:B------:R-:W-:Y:S02]  /*4620*/  LEA R12, R14.reuse, UR21, 0x3 ;  /* 0x000000150e0c7c11 */ /* 0x040fe4000f8e18ff */
[----:B------:R-:W-:Y:S02]  /*4630*/  SHF.L.U32 R0, R13, 0x1f, RZ ;  /* 0x0000001f0d007819 */ /* 0x000fe400000006ff */
[----:B------:R-:W-:Y:S02]  /*4640*/  LEA R8, R14, UR21, 0x4 ;  /* 0x000000150e087c11 */ /* 0x000fe4000f8e20ff */
[----:B--2---:R-:W2:Y:S02]  /*4650*/  SYNCS.PHASECHK.TRANS64.TRYWAIT P0, [R12+URZ+0xd0], R0 ;  /* 0x0000d0000c0075a7 */ /* 0x004ea400080011ff */
[----:B--2---:R-:W-:Y:S05]  /*4660*/  @!P0 BRA `(.L_x_80) ;  /* 0x00000048003c8947 */ /* 0x004fea0003800000 */
.L_x_178:
        /* <DEDUP_REMOVED lines=8> */
[----:B---3--:R-:W-:Y:S11]  /*46f0*/  LOP3.LUT P0, RZ, R10, 0x1, RZ, 0xc0, !PT ;  /* 0x000000010aff7812 */ /* 0x008ff6000780c0ff */
[----:B------:R-:W-:Y:S02]  /*4700*/  @!UPT UIADD3 URZ, UPT, UPT, URZ, URZ, URZ ;  /* 0x000000fffffff290 */ /* 0x000fe4000fffe0ff */
[----:B----4-:R-:W-:Y:S01]  /*4710*/  VOTEU.ANY UP1, P0 ;  /* 0x0000000000ff7886 */ /* 0x010fe20000020100 */
[----:B------:R-:W-:Y:S11]  /*4720*/  PLOP3.LUT P0, PT, PT, PT, UP1, 0x80, 0x8 ;  /* 0x000000000008781c */ /* 0x000ff60003f0f018 */
[----:B------:R-:W-:Y:S02]  /*4730*/  @!UPT UIADD3 URZ, UPT, UPT, URZ, URZ, URZ ;  /* 0x000000fffffff290 */ /* 0x000fe4000fffe0ff */
[----:B--2---:R-:W-:Y:S02]  /*4740*/  @P0 SHF.R.U32.HI R0, RZ, 0x10, R9 ;  /* 0x00000010ff000819 */ /* 0x004fe40000011609 */
[----:B------:R-:W-:Y:S02]  /*4750*/  @P0 MOV R6, R8 ;  /* 0x0000000800060202 */ /* 0x000fe40000000f00 */
[----:B------:R-:W-:Y:S01]  /*4760*/  @P0 R2UR UR4, R0 ;  /* 0x00000000000402ca */ /* 0x000fe200000e0000 */
[----:B------:R-:W-:Y:S01]  /*4770*/  VIADD R0, R12, 0xe0 ;  /* 0x000000e00c007836 */ /* 0x000fe20000000000 */
[----:B------:R-:W-:Y:S02]  /*4780*/  @P0 LOP3.LUT R8, R9, 0xffff, RZ, 0xc0, !PT ;  /* 0x0000ffff09080812 */ /* 0x000fe400078ec0ff */
[----:B------:R-:W-:Y:S02]  /*4790*/  @P0 R2UR UR6, R6 ;  /* 0x00000000060602ca */ /* 0x000fe400000e0000 */
[----:B------:R-:W-:Y:S02]  /*47a0*/  PRMT R0, RZ, 0x654, R0 ;  /* 0x00000654ff007816 */ /* 0x000fe40000000000 */
[----:B------:R-:W-:Y:S02]  /*47b0*/  @P0 R2UR UR5, R8 ;  /* 0x00000000080502ca */ /* 0x000fe400000e0000 */
[----:B------:R2:W-:Y:S03]  /*47c0*/  SYNCS.ARRIVE.TRANS64.RED.A1T0 RZ, [R0+URZ], RZ ;  /* 0x000000ff00ff79a7 */ /* 0x0005e600081004ff */
[----:B------:R-:W-:Y:S04]  /*47d0*/  @UP1 UMOV UR29, UR4 ;  /* 0x00000004001d1c82 */ /* 0x000fe80008000000 */
[----:B------:R-:W-:Y:S04]  /*47e0*/  @UP1 UMOV UR14, UR6 ;  /* 0x00000006000e1c82 */ /* 0x000fe80008000000 */
[----:B------:R-:W-:Y:S01]  /*47f0*/  @UP1 UMOV UR13, UR5 ;  /* 0x00000005000d1c82 */ /* 0x000fe20008000000 */
[----:B------:R-:W-:Y:S05]  /*4800*/  BRA.U !UP0, `(.L_x_81) ;  /* 0x0000000108a47547 */ /* 0x000fea000b800000 */
[----:B------:R-:W-:Y:S02]  /*4810*/  UIMAD.WIDE.U32 UR18, UR13, UR47, URZ ;  /* 0x0000002f0d1272a5 */ /* 0x000fe4000f8e00ff */
[----:B------:R-:W-:Y:S02]  /*4820*/  UIMAD.WIDE.U32 UR26, UR14, UR44, URZ ;  /* 0x0000002c0e1a72a5 */ /* 0x000fe4000f8e00ff */
[----:B------:R-:W-:Y:S02]  /*4830*/  USEL UR4, UR30, UR41, !UP5 ;  /* 0x000000291e047287 */ /* 0x000fe4000e800000 */
[----:B------:R-:W-:Y:S02]  /*4840*/  USEL UR7, UR31, UR43, !UP6 ;  /* 0x0000002b1f077287 */ /* 0x000fe4000f000000 */
[----:B-1----:R-:W-:Y:S02]  /*4850*/  UIMAD.WIDE.U32 UR8, UR4, UR22, URZ ;  /* 0x00000016040872a5 */ /* 0x002fe4000f8e00ff */
[----:B------:R-:W-:Y:S01]  /*4860*/  UIMAD.WIDE.U32 UR10, UR7, UR22, URZ ;  /* 0x00000016070a72a5 */ /* 0x000fe2000f8e00ff */
[----:B------:R-:W-:Y:S02]  /*4870*/  UMOV UR5, UR19 ;  /* 0x0000001300057c82 */ /* 0x000fe40008000000 */
[----:B------:R-:W-:Y:S03]  /*4880*/  USHF.R.U32.HI UR6, URZ, UR49, UR5 ;  /* 0x00000031ff067299 */ /* 0x000fe60008011605 */
[----:B------:R-:W-:Y:S01]  /*4890*/  UMOV UR5, UR27 ;  /* 0x0000001b00057c82 */ /* 0x000fe20008000000 */
[----:B------:R-:W-:Y:S02]  /*48a0*/  USEL UR6, UR13, UR6, !UP5 ;  /* 0x000000060d067287 */ /* 0x000fe4000e800000 */
[----:B------:R-:W-:Y:S03]  /*48b0*/  USHF.R.U32.HI UR12, URZ, UR45, UR5 ;  /* 0x0000002dff0c7299 */ /* 0x000fe60008011605 */
[----:B------:R-:W-:Y:S02]  /*48c0*/  UMOV UR5, UR9 ;  /* 0x0000000900057c82 */ /* 0x000fe40008000000 */
[----:B------:R-:W-:Y:S03]  /*48d0*/  @UP4 USHF.R.U32.HI UR4, URZ, UR23, UR5 ;  /* 0x00000017ff044299 */ /* 0x000fe60008011605 */
[----:B------:R-:W-:Y:S01]  /*48e0*/  UMOV UR5, UR11 ;  /* 0x0000000b00057c82 */ /* 0x000fe20008000000 */
[----:B------:R-:W-:Y:S02]  /*48f0*/  UIMAD UR4, UR42, UR4, URZ ;  /* 0x000000042a0472a4 */ /* 0x000fe4000f8e02ff */
[----:B------:R-:W-:Y:S02]  /*4900*/  @UP4 USHF.R.U32.HI UR7, URZ, UR23, UR5 ;  /* 0x00000017ff074299 */ /* 0x000fe40008011605 */
[----:B------:R-:W-:Y:S02]  /*4910*/  UIMAD.WIDE.U32 UR10, UR6, UR22, URZ ;  /* 0x00000016060a72a5 */ /* 0x000fe4000f8e00ff */
[----:B------:R-:W-:Y:S02]  /*4920*/  USEL UR5, UR14, UR12, !UP6 ;  /* 0x0000000c0e057287 */ /* 0x000fe4000f000000 */
[----:B------:R-:W-:Y:S02]  /*4930*/  UIMAD UR8, UR42, UR7, URZ ;  /* 0x000000072a0872a4 */ /* 0x000fe4000f8e02ff */
[----:B------:R-:W-:Y:S03]  /*4940*/  UISETP.GE.AND UP0, UPT, UR6, UR4, UPT ;  /* 0x000000040600728c */ /* 0x000fe6000bf06270 */
[----:B------:R-:W-:Y:S01]  /*4950*/  UMOV UR4, UR11 ;  /* 0x0000000b00047c82 */ /* 0x000fe20008000000 */
[----:B------:R-:W-:Y:S02]  /*4960*/  UISETP.GE.OR UP0, UPT, UR5, UR8, UP0 ;  /* 0x000000080500728c */ /* 0x000fe40008706670 */
[----:B------:R-:W-:Y:S02]  /*4970*/  USHF.R.U32.HI UR4, URZ, UR23, UR4 ;  /* 0x00000017ff047299 */ /* 0x000fe40008011604 */
[----:B------:R-:W-:Y:S02]  /*4980*/  UIMAD.WIDE.U32 UR8, UR5, UR22, URZ ;  /* 0x00000016050872a5 */ /* 0x000fe4000f8e00ff */
[----:B------:R-:W-:Y:S04]  /*4990*/  USEL UR10, UR6, UR4, !UP4 ;  /* 0x00000004060a7287 */ /* 0x000fe8000e000000 */
[----:B------:R-:W-:Y:S01]  /*49a0*/  UIADD3 UR11, UPT, UPT, -UR10, URZ, URZ ;  /* 0x000000ff0a0b7290 */ /* 0x000fe2000fffe1ff */
[----:B------:R-:W-:Y:S02]  /*49b0*/  @!UP0 UMOV UR4, UR9 ;  /* 0x0000000900048c82 */ /* 0x000fe40008000000 */
[----:B------:R-:W-:Y:S02]  /*49c0*/  @!UP0 USHF.R.U32.HI UR4, URZ, UR23, UR4 ;  /* 0x00000017ff048299 */ /* 0x000fe40008011604 */
[----:B------:R-:W-:Y:S02]  /*49d0*/  UIMAD UR8, UR42, UR11, UR6 ;  /* 0x0000000b2a0872a4 */ /* 0x000fe4000f8e0206 */
[----:B------:R-:W-:Y:S04]  /*49e0*/  @!UP0 USEL UR4, UR5, UR4, !UP4 ;  /* 0x0000000405048287 */ /* 0x000fe8000e000000 */
[----:B------:R-:W-:Y:S02]  /*49f0*/  @!UP0 UIMAD UR8, UR7, UR8, UR4 ;  /* 0x00000008070882a4 */ /* 0x000fe4000f8e0204 */
[----:B------:R-:W-:Y:S02]  /*4a00*/  @!UP0 UIADD3 UR9, UPT, UPT, UR10, -UR4, URZ ;  /* 0x800000040a098290 */ /* 0x000fe4000fffe0ff */
[----:B------:R-:W-:Y:S02]  /*4a10*/  UIADD3 UR4, UPT, UPT, -UR5, URZ, URZ ;  /* 0x000000ff05047290 */ /* 0x000fe4000fffe1ff */
[----:B------:R-:W-:Y:S02]  /*4a20*/  UIADD3 UR7, UPT, UPT, -UR6, URZ, URZ ;  /* 0x000000ff06077290 */ /* 0x000fe4000fffe1ff */
[----:B------:R-:W-:Y:S02]  /*4a30*/  @!UP0 UIMAD UR6, UR9, UR42, UR5 ;  /* 0x0000002a090682a4 */ /* 0x000fe4000f8e0205 */
[----:B------:R-:W-:Y:S02]  /*4a40*/  UIMAD UR14, UR15, UR4, UR14 ;  /* 0x000000040f0e72a4 */ /* 0x000fe4000f8e020e */
[----:B------:R-:W-:Y:S01]  /*4a50*/  UIMAD UR13, UR46, UR7, UR13 ;  /* 0x000000072e0d72a4 */ /* 0x000fe2000f8e020d */
[----:B------:R-:W-:Y:S02]  /*4a60*/  @!UP0 UMOV UR5, UR8 ;  /* 0x0000000800058c82 */ /* 0x000fe40008000000 */
[----:B------:R-:W-:Y:S02]  /*4a70*/  UIMAD UR14, UR5, UR15, UR14 ;  /* 0x0000000f050e72a4 */ /* 0x000fe4000f8e020e */
[----:B------:R-:W-:Y:S11]  /*4a80*/  UIMAD UR13, UR6, UR46, UR13 ;  /* 0x0000002e060d72a4 */ /* 0x000ff6000f8e020d */
[----:B------:R-:W-:Y:S01]  /*4a90*/  @!UPT UIADD3 URZ, UPT, UPT, URZ, URZ, URZ ;  /* 0x000000fffffff290 */ /* 0x000fe2000fffe0ff */
.L_x_81:
[----:B------:R-:W3:Y:S01]  /*4aa0*/  @!UP2 LDCU.128 UR8, c[0x0][0xb10] ;  /* 0x00016200ff08a7ac */ /* 0x000ee20008000c00 */
[C---:B------:R-:W-:Y:S02]  /*4ab0*/  ISETP.NE.U32.AND P1, PT, R4.reuse, RZ, PT ;  /* 0x000000ff0400720c */ /* 0x040fe40003f25070 */
[----:B------:R-:W-:Y:S02]  /*4ac0*/  ISETP.NE.U32.AND P0, PT, R4, RZ, PT ;  /* 0x000000ff0400720c */ /* 0x000fe40003f05070 */
[C---:B------:R-:W-:Y:S02]  /*4ad0*/  ISETP.NE.AND.EX P1, PT, R5.reuse, RZ, PT, P1 ;  /* 0x000000ff0500720c */ /* 0x040fe40003f25310 */
[----:B------:R-:W-:Y:S01]  /*4ae0*/  ISETP.NE.AND.EX P0, PT, R5, RZ, PT, P0 ;  /* 0x000000ff0500720c */ /* 0x000fe20003f05300 */
[----:B------:R-:W4:Y:S01]  /*4af0*/  @!UP2 LDCU UR5, c[0x0][0xb0c] ;  /* 0x00016180ff05a7ac */ /* 0x000f220008000800 */
[----:B------:R-:W-:Y:S01]  /*4b00*/  SHF.L.U32 R9, R15, 0x1f, RZ ;  /* 0x0000001f0f097819 */ /* 0x000fe200000006ff */
[----:B------:R-:W-:Y:S02]  /*4b10*/  USHF.L.U32 UR35, UR16, 0x6, URZ ;  /* 0x0000000610237899 */ /* 0x000fe400080006ff */
[----:B------:R-:W-:Y:S02]  /*4b20*/  USHF.L.U32 UR34, UR20, 0x7, URZ ;  /* 0x0000000714227899 */ /* 0x000fe400080006ff */
[----:B---3--:R-:W-:Y:S07]  /*4b30*/  UIMAD.WIDE.U32 UR6, UR14, UR8, URZ ;  /* 0x000000080e0672a5 */ /* 0x008fee000f8e00ff */
[----:B------:R-:W-:Y:S01]  /*4b40*/  @!UP2 UMOV UR4, UR7 ;  /* 0x000000070004ac82 */ /* 0x000fe20008000000 */
[----:B----4-:R-:W-:Y:S02]  /*4b50*/  @!UP2 UISETP.NE.AND UP0, UPT, UR5, 0x1, UPT ;  /* 0x000000010500a88c */ /* 0x010fe4000bf05270 */
[----:B------:R-:W-:Y:S02]  /*4b60*/  @!UP2 USHF.R.U32.HI UR4, URZ, UR9, UR4 ;  /* 0x00000009ff04a299 */ /* 0x000fe40008011604 */
[----:B------:R-:W-:Y:S02]  /*4b70*/  UIMAD.WIDE.U32 UR6, UR13, UR11, URZ ;  /* 0x0000000b0d0672a5 */ /* 0x000fe4000f8e00ff */
[----:B------:R-:W-:Y:S02]  /*4b80*/  @!UP2 USEL UR8, UR14, UR4, !UP0 ;  /* 0x000000040e08a287 */ /* 0x000fe4000c000000 */
[----:B------:R-:W-:Y:S03]  /*4b90*/  @!UP2 UISETP.NE.AND UP0, UPT, UR10, 0x1, UPT ;  /* 0x000000010a00a88c */ /* 0x000fe6000bf05270 */
[----:B------:R-:W-:Y:S02]  /*4ba0*/  @!UP2 UMOV UR6, UR7 ;  /* 0x000000070006ac82 */ /* 0x000fe40008000000 */
[----:B------:R-:W3:Y:S02]  /*4bb0*/  @!UP2 LDCU UR4, c[0x0][0xb20] ;  /* 0x00016400ff04a7ac */ /* 0x000ee40008000800 */
[----:B---3--:R-:W-:Y:S04]  /*4bc0*/  @!UP2 USHF.R.U32.HI UR6, URZ, UR4, UR6 ;  /* 0x00000004ff06a299 */ /* 0x008fe80008011606 */
[----:B------:R-:W-:Y:S04]  /*4bd0*/  @!UP2 USEL UR6, UR13, UR6, !UP0 ;  /* 0x000000060d06a287 */ /* 0x000fe8000c000000 */
[----:B------:R-:W-:Y:S02]  /*4be0*/  @!UP2 UIADD3 UR4, UPT, UPT, -UR8, UR6, URZ ;  /* 0x000000060804a290 */ /* 0x000fe4000fffe1ff */
[----:B------:R-:W-:Y:S02]  /*4bf0*/  @!UP2 UIADD3 UR6, UPT, UPT, UR8, -UR6, URZ ;  /* 0x800000060806a290 */ /* 0x000fe4000fffe0ff */
[----:B------:R-:W-:Y:S02]  /*4c00*/  @!UP2 UIMAD UR14, UR4, UR5, UR14 ;  /* 0x00000005040ea2a4 */ /* 0x000fe4000f8e020e */
[----:B------:R-:W-:Y:S01]  /*4c10*/  @!UP2 UIMAD UR13, UR6, UR10, UR13 ;  /* 0x0000000a060da2a4 */ /* 0x000fe2000f8e020d */
[----:B------:R-:W-:Y:S11]  /*4c20*/  BRA.U UP3, `(.L_x_82) ;  /* 0x0000000103107547 */ /* 0x000ff6000b800000 */
[----:B------:R-:W-:Y:S04]  /*4c30*/  MOV R6, UR48 ;  /* 0x0000003000067c02 */ /* 0x000fe80008000f00 */
[----:B------:R-:W-:Y:S04]  /*4c40*/  SHF.L.U32 R6, R6, 0x1f, RZ ;  /* 0x0000001f06067819 */ /* 0x000fe800000006ff */
[----:B------:R-:W3:Y:S02]  /*4c50*/  SYNCS.PHASECHK.TRANS64.TRYWAIT P2, [UR21+0xc8], R6 ;  /* 0x0000c806ff0075a7 */ /* 0x000ee40008041115 */
[----:B---3--:R-:W-:Y:S05]  /*4c60*/  @!P2 BRA `(.L_x_83) ;  /* 0x0000004000d0a947 */ /* 0x008fea0003800000 */
.L_x_82:
[----:B------:R-:W-:Y:S05]  /*4c70*/  @!P1 BRA `(.L_x_84) ;  /* 0x0000000000309947 */ /* 0x000fea0003800000 */
[----:B------:R-:W-:Y:S01]  /*4c80*/  ISETP.NE.U32.AND P1, PT, R2, RZ, PT ;  /* 0x000000ff0200720c */ /* 0x000fe20003f25070 */
[----:B------:R-:W3:Y:S01]  /*4c90*/  LDCU.64 UR4, c[0x0][0x358] ;  /* 0x00006b00ff0477ac */ /* 0x000ee20008000a00 */
[----:B------:R-:W-:Y:S02]  /*4ca0*/  IMAD.MOV.U32 R52, RZ, RZ, 0x1 ;  /* 0x00000001ff347424 */ /* 0x000fe400078e00ff */
[----:B------:R-:W-:Y:S11]  /*4cb0*/  ISETP.NE.AND.EX P1, PT, R3, RZ, PT, P1 ;  /* 0x000000ff0300720c */ /* 0x000ff60003f25310 */
[----:B------:R-:W-:Y:S02]  /*4cc0*/  @!UPT UIADD3 URZ, UPT, UPT, URZ, URZ, URZ ;  /* 0x000000fffffff290 */ /* 0x000fe4000fffe0ff */
[----:B------:R-:W4:Y:S01]  /*4cd0*/  @P1 LDC.64 R10, c[0x0][0x888] ;  /* 0x00022200ff0a1b82 */ /* 0x000f220000000a00 */
[----:B--2---:R-:W-:Y:S04]  /*4ce0*/  @P1 IMAD R0, R4, UR36, RZ ;  /* 0x0000002404001c24 */ /* 0x004fe8000f8e02ff */
[----:B----4-:R-:W-:Y:S04]  /*4cf0*/  @P1 IMAD.WIDE R10, R0, 0x4, R10 ;  /* 0x00000004000a1825 */ /* 0x010fe800078e020a */
[----:B------:R-:W-:Y:S01]  /*4d00*/  HFMA2 R0, -RZ, RZ, 0, 5.9604644775390625e-08 ;  /* 0x00000001ff007431 */ /* 0x000fe200000001ff */
[----:B---3-5:R3:W5:Y:S04]  /*4d10*/  @P1 LDG.E R27, desc[UR4][R10.64] ;  /* 0x000000040a1b1981 */ /* 0x028768000c1e1900 */
[----:B------:R-:W-:Y:S01]  /*4d20*/  @!P1 PRMT R52, R0, 0x7610, R52 ;  /* 0x0000761000349816 */ /* 0x000fe20000000034 */
[----:B---3--:R-:W4:Y:S06]  /*4d30*/  @!P1 LDC R27, c[0x0][0x880] ;  /* 0x00022000ff1b9b82 */ /* 0x008f2c0000000800 */
.L_x_84:
[----:B----45:R-:W-:Y:S01]  /*4d40*/  @!P0 FSETP.EQ.AND P1, PT, R27, RZ, PT ;  /* 0x000000ff1b00820b */ /* 0x030fe20003f22000 */
[----:B------:R-:W-:Y:S01]  /*4d50*/  @!UPT UIADD3 URZ, UPT, UPT, URZ, URZ, URZ ;  /* 0x000000fffffff290 */ /* 0x000fe2000fffe0ff */
[----:B------:R-:W-:Y:S11]  /*4d60*/  @!P0 BRA `(.L_x_85) ;  /* 0x0000000000188947 */ /* 0x000ff60003800000 */
[----:B------:R-:W-:Y:S02]  /*4d70*/  LOP3.LUT P0, RZ, R52, 0xff, RZ, 0xc0, !PT ;  /* 0x000000ff34ff7812 */ /* 0x000fe4000780c0ff */
[----:B------:R-:W-:Y:S04]  /*4d80*/  ISETP.NE.U32.AND P1, PT, R2, RZ, PT ;  /* 0x000000ff0200720c */ /* 0x000fe80003f25070 */
[----:B------:R-:W-:Y:S04]  /*4d90*/  ISETP.NE.AND.EX P1, PT, R3, RZ, PT, P1 ;  /* 0x000000ff0300720c */ /* 0x000fe80003f25310 */
[----:B------:R-:W-:Y:S03]  /*4da0*/  PLOP3.LUT P1, PT, P1, PT, PT, 0x8, 0x80 ;  /* 0x000000000080781c */ /* 0x000fe60000f2e170 */
[----:B------:R-:W-:Y:S11]  /*4db0*/  @P0 FSETP.EQ.AND P1, PT, R27, RZ, PT ;  /* 0x000000ff1b00020b */ /* 0x000ff60003f22000 */
[----:B------:R-:W-:Y:S02]  /*4dc0*/  @!UPT UIADD3 URZ, UPT, UPT, URZ, URZ, URZ ;  /* 0x000000fffffff290 */ /* 0x000fe4000fffe0ff */
.L_x_85:
[----:B------:R-:W3:Y:S01]  /*4dd0*/  SYNCS.PHASECHK.TRANS64.TRYWAIT P2, [UR21+0xa0], R9 ;  /* 0x0000a009ff0075a7 */ /* 0x000ee20008041115 */
[----:B------:R-:W-:Y:S04]  /*4de0*/  ELECT P0, URZ, PT ;  /* 0x0000000000ff782f */ /* 0x000fe80003800000 */
[----:B------:R-:W-:Y:S11]  /*4df0*/  PLOP3.LUT P1, PT, P1, P0, PT, 0xf2, 0x2f ;  /* 0x00000000002f781c */ /* 0x000ff60000f21e72 */
[----:B------:R-:W-:Y:S02]  /*4e00*/  @!UPT UIADD3 URZ, UPT, UPT, URZ, URZ, URZ ;  /* 0x000000fffffff290 */ /* 0x000fe4000fffe0ff */
[----:B------:R-:W-:Y:S05]  /*4e10*/  @!P1 IADD3 R8, P0, PT, R16, 0x580, RZ ;  /* 0x0000058010089810 */ /* 0x000fea0007f1e0ff */
[----:B--2---:R-:W-:Y:S01]  /*4e20*/  @!P1 IMAD.X R6, RZ, RZ, R17, P0 ;  /* 0x000000ffff069224 */ /* 0x004fe200000e0611 */
[----:B---3--:R-:W-:Y:S07]  /*4e30*/  @!P2 BRA `(.L_x_86) ;  /* 0x000000400074a947 */ /* 0x008fee0003800000 */
.L_x_181:
[----:B------:R-:W-:Y:S01]  /*4e40*/  @!P1 R2UR UR5, R8 ;  /* 0x00000000080592ca */ /* 0x000fe200000e0000 */
[----:B------:R-:W-:Y:S01]  /*4e50*/  VOTEU.ALL UP0, P1 ;  /* 0x0000000000ff7886 */ /* 0x000fe20000800000 */
[----:B------:R-:W-:Y:S01]  /*4e60*/  @!P1 R2UR UR4, R6 ;  /* 0x00000000060492ca */ /* 0x000fe200000e0000 */
[----:B--2---:R-:W-:Y:S01]  /*4e70*/  @!P1 IMAD.MOV.U32 R0, RZ, RZ, 0x2000 ;  /* 0x00002000ff009424 */ /* 0x004fe200078e00ff */
[----:B------:R-:W-:Y:S01]  /*4e80*/  UMOV UR6, 0x0 ;  /* 0x0000000000067882 */ /* 0x000fe20000000000 */
[----:B------:R-:W-:Y:S01]  /*4e90*/  UMOV UR7, 0x10000000 ;  /* 0x1000000000077882 */ /* 0x000fe20000000000 */
[----:B------:R-:W-:Y:S01]  /*4ea0*/  @!UP0 UIADD3 UR32, UPT, UPT, UR21, 0x400, URZ ;  /* 0x0000040015208890 */ /* 0x000fe2000fffe0ff */
[----:B------:R-:W-:Y:S01]  /*4eb0*/  @!P1 IADD3 R8, P0, PT, R16, 0x580, RZ ;  /* 0x0000058010089810 */ /* 0x000fe20007f1e0ff */
[----:B------:R-:W-:Y:S04]  /*4ec0*/  VOTEU.ALL UP0, P1 ;  /* 0x0000000000ff7886 */ /* 0x000fe80000800000 */
[----:B------:R-:W-:Y:S02]  /*4ed0*/  @!P1 IMAD.X R6, RZ, RZ, R17, P0 ;  /* 0x000000ffff069224 */ /* 0x000fe400000e0611 */
[----:B------:R-:W-:Y:S02]  /*4ee0*/  IMAD.U32 R10, RZ, RZ, UR5 ;  /* 0x00000005ff0a7e24 */ /* 0x000fe4000f8e00ff */
[----:B------:R-:W-:Y:S03]  /*4ef0*/  IMAD.U32 R11, RZ, RZ, UR4 ;  /* 0x00000004ff0b7e24 */ /* 0x000fe6000f8e00ff */
[----:B------:R-:W-:Y:S02]  /*4f00*/  @!P1 R2UR UR4, R10 ;  /* 0x000000000a0492ca */ /* 0x000fe400000e0000 */
[----:B------:R-:W-:Y:S11]  /*4f10*/  @!P1 R2UR UR5, R11 ;  /* 0x000000000b0592ca */ /* 0x000ff600000e0000 */
[----:B------:R-:W-:Y:S02]  /*4f20*/  @!UPT UIADD3 URZ, UPT, UPT, URZ, URZ, URZ ;  /* 0x000000fffffff290 */ /* 0x000fe4000fffe0ff */
[----:B------:R2:W-:Y:S01]  /*4f30*/  @!UP0 UTMALDG.3D [UR32], [UR4], desc[UR6] ;  /* 0x00000620040085b4 */ /* 0x0005e20008011000 */
[----:B------:R2:W-:Y:S01]  /*4f40*/  @!P1 SYNCS.ARRIVE.TRANS64.RED.A0TR RZ, [UR21+0x80], R0 ;  /* 0x00008000ffff99a7 */ /* 0x0005e20008300415 */
[----:B------:R-:W-:Y:S01]  /*4f50*/  SYNCS.ARRIVE.TRANS64.RED.A1T0 RZ, [UR40], RZ ;  /* 0x000000ffffff79a7 */ /* 0x000fe20008100428 */
[----:B------:R-:W3:Y:S02]  /*4f60*/  SYNCS.PHASECHK.TRANS64.TRYWAIT P2, [UR21+0xa8], R9 ;  /* 0x0000a809ff0075a7 */ /* 0x000ee40008041115 */
[----:B--23--:R-:W-:Y:S05]  /*4f70*/  @!P2 BRA `(.L_x_87) ;  /* 0x00000040003ca947 */ /* 0x00cfea0003800000 */
.L_x_183:
        /* <DEDUP_REMOVED lines=8> */
[----:B------:R-:W-:Y:S01]  /*5000*/  @!UP0 UIADD3 UR24, UPT, UPT, UR21, 0x2400, URZ ;  /* 0x0000240015188890 */ /* 0x000fe2000fffe0ff */
[----:B------:R-:W-:Y:S01]  /*5010*/  VOTEU.ALL UP0, P1 ;  /* 0x0000000000ff7886 */ /* 0x000fe20000800000 */
[----:B------:R-:W-:Y:S01]  /*5020*/  UMOV UR27, UR35 ;  /* 0x00000023001b7c82 */ /* 0x000fe20008000000 */
[----:B------:R-:W-:Y:S02]  /*5030*/  UMOV UR28, UR36 ;  /* 0x00000024001c7c82 */ /* 0x000fe40008000000 */
[----:B------:R-:W-:Y:S02]  /*5040*/  IMAD.U32 R10, RZ, RZ, UR5 ;  /* 0x00000005ff0a7e24 */ /* 0x000fe4000f8e00ff */
[----:B------:R-:W-:Y:S02]  /*5050*/  IMAD.U32 R11, RZ, RZ, UR4 ;  /* 0x00000004ff0b7e24 */ /* 0x000fe4000f8e00ff */
[----:B------:R-:W-:Y:S01]  /*5060*/  @!P1 IMAD.X R6, RZ, RZ, R17, P0 ;  /* 0x000000ffff069224 */ /* 0x000fe200000e0611 */
        /* <DEDUP_REMOVED lines=8> */
.L_x_185:
[----:B------:R-:W-:Y:S01]  /*50f0*/  @!P1 R2UR UR5, R8 ;  /* 0x00000000080592ca */ /* 0x000fe200000e0000 */
[----:B------:R-:W-:Y:S01]  /*5100*/  VOTEU.ALL UP0, P1 ;  /* 0x0000000000ff7886 */ /* 0x000fe20000800000 */
[----:B------:R-:W-:Y:S01]  /*5110*/  @!P1 R2UR UR4, R6 ;  /* 0x00000000060492ca */ /* 0x000fe200000e0000 */
[----:B--2---:R-:W-:Y:S01]  /*5120*/  @!P1 IMAD.MOV.U32 R0, RZ, RZ, 0x2000 ;  /* 0x00002000ff009424 */ /* 0x004fe200078e00ff */
[----:B------:R-:W-:Y:S01]  /*5130*/  UMOV UR6, 0x0 ;  /* 0x0000000000067882 */ /* 0x000fe20000000000 */
[----:B------:R-:W-:Y:S01]  /*5140*/  UMOV UR7, 0x10000000 ;  /* 0x1000000000077882 */ /* 0x000fe20000000000 */
[----:B------:R-:W-:Y:S01]  /*5150*/  @!UP0 UIADD3 UR18, UPT, UPT, UR34, 0x40, URZ ;  /* 0x0000004022128890 */ /* 0x000fe2000fffe0ff */
[----:B------:R-:W-:Y:S01]  /*5160*/  VIADD R14, R14, 0x1 ;  /* 0x000000010e0e7836 */ /* 0x000fe20000000000 */
[----:B------:R-:W-:Y:S01]  /*5170*/  @!UP0 UIADD3 UR16, UPT, UPT, UR21, 0x4400, URZ ;  /* 0x0000440015108890 */ /* 0x000fe2000fffe0ff */
[----:B------:R-:W-:Y:S01]  /*5180*/  VOTEU.ALL UP0, P1 ;  /* 0x0000000000ff7886 */ /* 0x000fe20000800000 */
[----:B------:R-:W-:Y:S01]  /*5190*/  UMOV UR19, UR35 ;  /* 0x0000002300137c82 */ /* 0x000fe20008000000 */
[----:B------:R-:W-:Y:S02]  /*51a0*/  UMOV UR20, UR36 ;  /* 0x0000002400147c82 */ /* 0x000fe40008000000 */
        /* <DEDUP_REMOVED lines=10> */
.L_x_187:
[----:B------:R-:W-:Y:S01]  /*5250*/  @!P1 IADD3 R6, P0, PT, R16, 0x580, RZ ;  /* 0x0000058010069810 */ /* 0x000fe20007f1e0ff */
[----:B------:R-:W-:Y:S01]  /*5260*/  VOTEU.ALL UP0, P1 ;  /* 0x0000000000ff7886 */ /* 0x000fe20000800000 */
[----:B------:R-:W-:Y:S01]  /*5270*/  UMOV UR6, 0x0 ;  /* 0x0000000000067882 */ /* 0x000fe20000000000 */
[----:B------:R-:W-:Y:S01]  /*5280*/  UMOV UR7, 0x10000000 ;  /* 0x1000000000077882 */ /* 0x000fe20000000000 */
[----:B------:R-:W-:Y:S01]  /*5290*/  @!P1 R2UR UR5, R6 ;  /* 0x00000000060592ca */ /* 0x000fe200000e0000 */
[----:B--2---:R-:W-:Y:S01]  /*52a0*/  @!P1 IMAD.X R0, RZ, RZ, R17, P0 ;  /* 0x000000ffff009224 */ /* 0x004fe200000e0611 */
[----:B------:R-:W-:Y:S01]  /*52b0*/  @!UP0 UIADD3 UR10, UPT, UPT, UR34, 0x60, URZ ;  /* 0x00000060220a8890 */ /* 0x000fe2000fffe0ff */
[----:B------:R-:W-:Y:S01]  /*52c0*/  R2UR UR18, R54 ;  /* 0x00000000361272ca */ /* 0x000fe200000e0000 */
[----:B------:R-:W-:Y:S01]  /*52d0*/  @!UP0 UIADD3 UR8, UPT, UPT, UR21, 0x6400, URZ ;  /* 0x0000640015088890 */ /* 0x000fe2000fffe0ff */
[----:B------:R-:W-:Y:S01]  /*52e0*/  R2UR UR16, R55 ;  /* 0x00000000371072ca */ /* 0x000fe200000e0000 */
[----:B------:R-:W-:Y:S01]  /*52f0*/  @!UP0 UIADD3 UR9, UPT, UPT, UR21, 0x98, URZ ;  /* 0x0000009815098890 */ /* 0x000fe2000fffe0ff */
[----:B------:R-:W-:Y:S01]  /*5300*/  @!P1 R2UR UR4, R0 ;  /* 0x00000000000492ca */ /* 0x000fe200000e0000 */
[----:B------:R-:W-:Y:S01]  /*5310*/  VOTEU.ALL UP0, P1 ;  /* 0x0000000000ff7886 */ /* 0x000fe20000800000 */
[----:B------:R-:W-:Y:S01]  /*5320*/  UMOV UR11, UR35 ;  /* 0x00000023000b7c82 */ /* 0x000fe20008000000 */
[----:B------:R-:W-:Y:S01]  /*5330*/  UMOV UR12, UR36 ;  /* 0x00000024000c7c82 */ /* 0x000fe20008000000 */
[C---:B------:R-:W-:Y:S01]  /*5340*/  ISETP.NE.AND P0, PT, R14.reuse, 0x2, PT ;  /* 0x000000020e00780c */ /* 0x040fe20003f05270 */
[----:B------:R-:W-:Y:S01]  /*5350*/  UPLOP3.LUT UP3, UPT, UPT, UPT, UPT, 0x80, 0x8 ;  /* 0x000000000008789c */ /* 0x000fe20003f6f070 */
[----:B------:R-:W-:Y:S01]  /*5360*/  IMAD.U32 R8, RZ, RZ, UR5 ;  /* 0x00000005ff087e24 */ /* 0x000fe2000f8e00ff */
[----:B------:R-:W-:Y:S01]  /*5370*/  LOP3.LUT R15, R15, 0x1, RZ, 0x3c, !PT ;  /* 0x000000010f0f7812 */ /* 0x000fe200078e3cff */
[----:B------:R-:W-:Y:S01]  /*5380*/  UMOV UR36, UR29 ;  /* 0x0000001d00247c82 */ /* 0x000fe20008000000 */
[----:B------:R-:W-:Y:S01]  /*5390*/  SEL R0, RZ, 0x1, P0 ;  /* 0x00000001ff007807 */ /* 0x000fe20000000000 */
[----:B------:R-:W-:Y:S01]  /*53a0*/  UIADD3 UR20, UPT, UPT, UR13, UR18, URZ ;  /* 0x000000120d147290 */ /* 0x000fe2000fffe0ff */
[----:B------:R-:W-:Y:S01]  /*53b0*/  SEL R14, R14, RZ, P0 ;  /* 0x000000ff0e0e7207 */ /* 0x000fe20000000000 */
[----:B------:R-:W-:Y:S01]  /*53c0*/  UIADD3 UR16, UPT, UPT, UR14, UR16, URZ ;  /* 0x000000100e107290 */ /* 0x000fe2000fffe0ff */
[----:B------:R-:W-:Y:S01]  /*53d0*/  IMAD.U32 R9, RZ, RZ, UR4 ;  /* 0x00000004ff097e24 */ /* 0x000fe2000f8e00ff */
[----:B------:R-:W-:Y:S02]  /*53e0*/  @!P1 R2UR UR4, R8 ;  /* 0x00000000080492ca */ /* 0x000fe400000e0000 */
[----:B------:R-:W-:Y:S02]  /*53f0*/  LOP3.LUT R13, R13, R0, RZ, 0x3c, !PT ;  /* 0x000000000d0d7212 */ /* 0x000fe400078e3cff */
[----:B------:R-:W-:Y:S11]  /*5400*/  @!P1 R2UR UR5, R9 ;  /* 0x00000000090592ca */ /* 0x000ff600000e0000 */
[----:B------:R-:W-:Y:S02]  /*5410*/  @!UPT UIADD3 URZ, UPT, UPT, URZ, URZ, URZ ;  /* 0x000000fffffff290 */ /* 0x000fe4000fffe0ff */
[----:B------:R2:W-:Y:S01]  /*5420*/  @!UP0 UTMALDG.3D [UR8], [UR4], desc[UR6] ;  /* 0x00000608040085b4 */ /* 0x0005e20008011000 */
[----:B------:R2:W-:Y:S01]  /*5430*/  @!P1 SYNCS.ARRIVE.TRANS64.RED.A0TR RZ, [UR21+0x98], R7 ;  /* 0x00009807ffff99a7 */ /* 0x0005e20008300415 */
[----:B------:R-:W-:Y:S01]  /*5440*/  SYNCS.ARRIVE.TRANS64.RED.A1T0 RZ, [UR37], RZ ;  /* 0x000000ffffff79a7 */ /* 0x000fe20008100425 */
[----:B------:R-:W-:Y:S05]  /*5450*/  BRA.U UP1, `(.L_x_90) ;  /* 0xfffffff101707547 */ /* 0x000fea000b83ffff */
[----:B------:R-:W-:-:S04]  /*5460*/  SHF.L.U32 R2, R15, 0x1f, RZ ;  /* 0x0000001f0f027819 */ /* 0x000fc800000006ff */
[----:B------:R-:W3:Y:S02]  /*5470*/  SYNCS.PHASECHK.TRANS64.TRYWAIT P0, [UR21+0xa0], R2 ;  /* 0x0000a002ff0075a7 */ /* 0x000ee40008001115 */
[----:B---3--:R-:W-:Y:S05]  /*5480*/  @!P0 BRA `(.L_x_91) ;  /* 0x0000003c00408947 */ /* 0x008fea0003800000 */
.L_x_189:
[----:B------:R-:W4:Y:S02]  /*5490*/  SYNCS.PHASECHK.TRANS64.TRYWAIT P0, [UR21+0xa8], R2 ;  /* 0x0000a802ff0075a7 */ /* 0x000f240008001115 */
[----:B----4-:R-:W-:Y:S05]  /*54a0*/  @!P0 BRA `(.L_x_92) ;  /* 0x0000003c00508947 */ /* 0x010fea0003800000 */
.L_x_191:
[----:B------:R-:W4:Y:S02]  /*54b0*/  SYNCS.PHASECHK.TRANS64.TRYWAIT P0, [UR21+0xb0], R2 ;  /* 0x0000b002ff0075a7 */ /* 0x000f240008001115 */
[----:B----4-:R-:W-:Y:S05]  /*54c0*/  @!P0 BRA `(.L_x_93) ;  /* 0x0000003c00608947 */ /* 0x010fea0003800000 */
.L_x_193:
[----:B---3--:R-:W-:-:S07]  /*54d0*/  MOV R0, UR21 ;  /* 0x0000001500007c02 */ /* 0x008fce0008000f00 */
.L_x_94:
[----:B---3--:R-:W-:-:S04]  /*54e0*/  SHF.L.U32 R2, R15, 0x1f, RZ ;  /* 0x0000001f0f027819 */ /* 0x008fc800000006ff */
[----:B------:R3:W4:Y:S03]  /*54f0*/  SYNCS.PHASECHK.TRANS64.TRYWAIT P0, [R0+URZ+0xb8], R2 ;  /* 0x0000b802000075a7 */ /* 0x00072600080011ff */
[----:B----4-:R-:W-:Y:S05]  /*5500*/  @!P0 NANOSLEEP.SYNCS 0x989680 ;  /* 0x009896800000895d */ /* 0x010fea0003900000 */
[----:B------:R-:W4:Y:S02]  /*5510*/  @!P0 SYNCS.PHASECHK.TRANS64 P0, [R0+URZ+0xb8], R2 ;  /* 0x0000b802000085a7 */ /* 0x000f2400080010ff */
[----:B-12-4-:R-:W-:Y:S05]  /*5520*/  @P0 EXIT ;  /* 0x000000000000094d */ /* 0x016fea0003800000 */
[----:B------:R-:W-:Y:S05]  /*5530*/  BRA `(.L_x_94) ;  /* 0xfffffffc00e87947 */ /* 0x000fea000383ffff */
.L_x_79:
[----:B------:R-:W-:-:S06]  /*5540*/  UISETP.GE.AND UP0, UPT, UR17, 0x4, UPT ;  /* 0x000000041100788c */ /* 0x000fcc000bf06270 */
[----:B------:R-:W-:-:S13]  /*5550*/  PLOP3.LUT P0, PT, PT, PT, UP0, 0x80, 0x8 ;  /* 0x000000000008781c */ /* 0x000fda0003f0f008 */
[----:B-1----:R-:W-:Y:S05]  /*5560*/  @!P0 EXIT ;  /* 0x000000000000894d */ /* 0x002fea0003800000 */
[----:B------:R-:W1:Y:S08]  /*5570*/  S2UR UR4, SR_CgaCtaId ;  /* 0x00000000000479c3 */ /* 0x000e700000008800 */
[----:B------:R-:W-:Y:S01]  /*5580*/  BAR.SYNC.DEFER_BLOCKING 0x6, 0xa0 ;  /* 0x0182800000007b1d */ /* 0x000fe20000010000 */
[C---:B------:R-:W-:Y:S01]  /*5590*/  IMAD.SHL.U32 R4, R65.reuse, 0x20, RZ ;  /* 0x0000002041047824 */ /* 0x040fe200078e00ff */
[C---:B------:R-:W-:Y:S01]  /*55a0*/  R2P PR, R65.reuse, 0x6 ;  /* 0x0000000641007804 */ /* 0x040fe20000000000 */
[C---:B------:R-:W-:Y:S01]  /*55b0*/  IMAD.SHL.U32 R2, R65.reuse, 0x4, RZ ;  /* 0x0000000441027824 */ /* 0x040fe200078e00ff */
[----:B------:R-:W-:Y:S01]  /*55c0*/  CS2R R60, SRZ ;  /* 0x00000000003c7805 */ /* 0x000fe2000001ff00 */
[----:B------:R-:W-:Y:S01]  /*55d0*/  IMAD.U32 R23, R65, 0x10000, RZ ;  /* 0x0001000041177824 */ /* 0x000fe200078e00ff */
[----:B------:R-:W-:-:S02]  /*55e0*/  UMOV UR44, 0x400 ;  /* 0x00000400002c7882 */ /* 0x000fc40000000000 */
[----:B------:R-:W2:Y:S01]  /*55f0*/  LDC.64 R50, c[0x0][0x8b0] ;  /* 0x00022c00ff327b82 */ /* 0x000ea20000000a00 */
[C---:B------:R-:W-:Y:S01]  /*5600*/  LOP3.LUT R3, R4.reuse, 0xe0, RZ, 0xc0, !PT ;  /* 0x000000e004037812 */ /* 0x040fe200078ec0ff */
[----:B------:R-:W-:Y:S01]  /*5610*/  IMAD.SHL.U32 R26, R65, 0x10, RZ ;  /* 0x00000010411a7824 */ /* 0x000fe200078e00ff */
[----:B------:R-:W-:Y:S01]  /*5620*/  LOP3.LUT R4, R4, 0x100, RZ, 0xc0, !PT ;  /* 0x0000010004047812 */ /* 0x000fe200078ec0ff */
[----:B------:R-:W-:Y:S01]  /*5630*/  IMAD.MOV.U32 R64, RZ, RZ, 0x10 ;  /* 0x00000010ff407424 */ /* 0x000fe200078e00ff */
[----:B------:R-:W-:Y:S01]  /*5640*/  LOP3.LUT R2, R3, 0x1c, R2, 0xf8, !PT ;  /* 0x0000001c03027812 */ /* 0x000fe200078ef802 */
[----:B------:R-:W-:Y:S01]  /*5650*/  IMAD.MOV.U32 R63, RZ, RZ, 0x20 ;  /* 0x00000020ff3f7424 */ /* 0x000fe200078e00ff */
[----:B------:R-:W-:Y:S01]  /*5660*/  SHF.R.U32.HI R3, RZ, 0x2, R65 ;  /* 0x00000002ff037819 */ /* 0x000fe20000011641 */
[----:B------:R-:W3:Y:S01]  /*5670*/  LDC.64 R48, c[0x0][0x8a8] ;  /* 0x00022a00ff307b82 */ /* 0x000ee20000000a00 */
[----:B------:R-:W-:Y:S01]  /*5680*/  LOP3.LUT R23, R23, 0x600000, RZ, 0xc0, !PT ;  /* 0x0060000017177812 */ /* 0x000fe200078ec0ff */
[----:B------:R-:W-:Y:S01]  /*5690*/  IMAD.MOV.U32 R62, RZ, RZ, 0x1 ;  /* 0x00000001ff3e7424 */ /* 0x000fe200078e00ff */
[----:B------:R-:W-:Y:S01]  /*56a0*/  LOP3.LUT R26, R4, 0x600, R26, 0xf8, !PT ;  /* 0x00000600041a7812 */ /* 0x000fe200078ef81a */
[----:B------:R-:W-:Y:S01]  /*56b0*/  IMAD.MOV.U32 R22, RZ, RZ, RZ ;  /* 0x000000ffff167224 */ /* 0x000fe200078e00ff */
[----:B------:R-:W-:Y:S01]  /*56c0*/  LOP3.LUT R2, R2, 0x4, R3, 0x78, !PT ;  /* 0x0000000402027812 */ /* 0x000fe200078e7803 */
[----:B------:R-:W-:Y:S01]  /*56d0*/  IMAD.MOV.U32 R59, RZ, RZ, RZ ;  /* 0x000000ffff3b7224 */ /* 0x000fe200078e00ff */
[----:B------:R-:W-:Y:S01]  /*56e0*/  LOP3.LUT R65, R65, 0x60, RZ, 0xc0, !PT ;  /* 0x0000006041417812 */ /* 0x000fe200078ec0ff */
[----:B-1----:R-:W-:Y:S01]  /*56f0*/  ULEA UR44, UR4, UR44, 0x18 ;  /* 0x0000002c042c7291 */ /* 0x002fe2000f8ec0ff */
[----:B------:R-:W-:Y:S01]  /*5700*/  LOP3.LUT R26, R26, R2, RZ, 0xfc, !PT ;  /* 0x000000021a1a7212 */ /* 0x000fe200078efcff */
[----:B------:R-:W1:Y:S01]  /*5710*/  LDCU UR59, c[0x0][0x370] ;  /* 0x00006e00ff3b77ac */ /* 0x000e620008000800 */
[----:B------:R-:W-:-:S02]  /*5720*/  SEL R64, R64, 0xfffffff0, !P2 ;  /* 0xfffffff040407807 */ /* 0x000fc40005000000 */
[----:B------:R-:W-:Y:S01]  /*5730*/  SEL R63, R63, 0xffffffe0, !P1 ;  /* 0xffffffe03f3f7807 */ /* 0x000fe20004800000 */
[----:B------:R-:W-:Y:S01]  /*5740*/  UIADD3 UR4, UPT, UPT, UR44, 0x400, URZ ;  /* 0x000004002c047890 */ /* 0x000fe2000fffe0ff */
[----:B------:R-:W4:Y:S02]  /*5750*/  LDCU UR43, c[0x0][0xb0c] ;  /* 0x00016180ff2b77ac */ /* 0x000f240008000800 */
[----:B------:R-:W1:Y:S03]  /*5760*/  LDS R0, [UR44+0x180] ;  /* 0x0001802cff007984 */ /* 0x000e660008000800 */
[----:B------:R-:W-:Y:S01]  /*5770*/  IMAD.U32 R57, RZ, RZ, UR4 ;  /* 0x00000004ff397e24 */ /* 0x000fe2000f8e00ff */
[----:B------:R-:W1:Y:S01]  /*5780*/  LDCU UR39, c[0x0][0xb30] ;  /* 0x00016600ff2777ac */ /* 0x000e620008000800 */
[----:B------:R-:W1:Y:S01]  /*5790*/  LDCU.64 UR56, c[0x0][0x888] ;  /* 0x00011100ff3877ac */ /* 0x000e620008000a00 */
[----:B------:R-:W1:Y:S01]  /*57a0*/  LDCU.64 UR40, c[0x0][0xb28] ;  /* 0x00016500ff2877ac */ /* 0x000e620008000a00 */
[----:B------:R-:W1:Y:S01]  /*57b0*/  LDCU.64 UR62, c[0x0][0x890] ;  /* 0x00011200ff3e77ac */ /* 0x000e620008000a00 */
[----:B------:R-:W1:Y:S01]  /*57c0*/  LDCU.128 UR52, c[0x0][0xb10] ;  /* 0x00016200ff3477ac */ /* 0x000e620008000c00 */
[----:B------:R-:W1:Y:S01]  /*57d0*/  LDCU UR58, c[0x0][0x374] ;  /* 0x00006e80ff3a77ac */ /* 0x000e620008000800 */
[----:B------:R-:W-:Y:S01]  /*57e0*/  UMOV UR47, URZ ;  /* 0x000000ff002f7c82 */ /* 0x000fe20008000000 */
[----:B------:R-:W-:Y:S01]  /*57f0*/  UMOV UR46, URZ ;  /* 0x000000ff002e7c82 */ /* 0x000fe20008000000 */
[----:B-1234-:R-:W-:-:S07]  /*5800*/  IMAD.IADD R23, R0, 0x1, R23 ;  /* 0x0000000100177824 */ /* 0x01efce00078e0217 */
.L_x_138:
[C---:B------:R-:W-:Y:S02]  /*5810*/  LEA R3, R59.reuse, UR44, 0x3 ;  /* 0x0000002c3b037c11 */ /* 0x040fe4000f8e18ff */
[----:B------:R-:W-:Y:S02]  /*5820*/  SHF.L.U32 R0, R60, 0x1f, RZ ;  /* 0x0000001f3c007819 */ /* 0x000fe400000006ff */
[----:B-1----:R-:W-:Y:S02]  /*5830*/  LEA R4, R59, UR44, 0x4 ;  /* 0x0000002c3b047c11 */ /* 0x002fe4000f8e20ff */
[----:B------:R-:W1:Y:S02]  /*5840*/  SYNCS.PHASECHK.TRANS64.TRYWAIT P0, [R3+URZ+0xd0], R0 ;  /* 0x0000d000030075a7 */ /* 0x000e6400080011ff */
[----:B-1----:R-:W-:Y:S05]  /*5850*/  @!P0 BRA `(.L_x_95) ;  /* 0x0000003800948947 */ /* 0x002fea0003800000 */
.L_x_194:
[----:B------:R-:W2:Y:S01]  /*5860*/  LDS.128 R4, [R4+0x160] ;  /* 0x0001600004047984 */ /* 0x000ea20000000c00 */
[----:B------:R-:W-:Y:S01]  /*5870*/  UISETP.GE.AND UP0, UPT, UR42, 0x1, UPT ;  /* 0x000000012a00788c */ /* 0x000fe2000bf06270 */
[----:B------:R-:W-:Y:S01]  /*5880*/  @!PT LDS RZ, [RZ] ;  /* 0x00000000fffff984 */ /* 0x000fe20000000800 */
[----:B------:R-:W-:Y:S01]  /*5890*/  @!PT LDS RZ, [RZ] ;  /* 0x00000000fffff984 */ /* 0x000fe20000000800 */
[----:B------:R-:W-:Y:S01]  /*58a0*/  @!PT LDS RZ, [RZ] ;  /* 0x00000000fffff984 */ /* 0x000fe20000000800 */
[----:B------:R-:W-:Y:S01]  /*58b0*/  @!PT LDS RZ, [RZ] ;  /* 0x00000000fffff984 */ /* 0x000fe20000000800 */
[----:B------:R3:W-:Y:S06]  /*58c0*/  MEMBAR.ALL.CTA ;  /* 0x0000000000007992 */ /* 0x0007ec0000008000 */
[----:B---3--:R-:W3:Y:S01]  /*58d0*/  FENCE.VIEW.ASYNC.S ;  /* 0x00000000000073c6 */ /* 0x008ee20000000000 */
[----:B--2---:R-:W-:Y:S11]  /*58e0*/  LOP3.LUT P0, RZ, R6, 0x1, RZ, 0xc0, !PT ;  /* 0x0000000106ff7812 */ /* 0x004ff6000780c0ff */
[----:B------:R-:W-:Y:S02]  /*58f0*/  @!UPT UIADD3 URZ, UPT, UPT, URZ, URZ, URZ ;  /* 0x000000fffffff290 */ /* 0x000fe4000fffe0ff */
[----:B---3--:R-:W-:Y:S01]  /*5900*/  VOTEU.ANY UP1, P0 ;  /* 0x0000000000ff7886 */ /* 0x008fe20000020100 */
[----:B------:R-:W-:Y:S01]  /*5910*/  PLOP3.LUT P0, PT, PT, PT, UP1, 0x80, 0x8 ;  /* 0x000000000008781c */ /* 0x000fe20003f0f018 */
[----:B------:R-:W-:Y:S11]  /*5920*/  UP2UR UR61, UPR, URZ, 0x2 ;  /* 0x00000002ff3d7883 */ /* 0x000ff60008000000 */
[----:B------:R-:W-:Y:S01]  /*5930*/  @!UPT UIADD3 URZ, UPT, UPT, URZ, URZ, URZ ;  /* 0x000000fffffff290 */ /* 0x000fe2000fffe0ff */
[----:B-1----:R-:W-:Y:S02]  /*5940*/  @P0 SHF.R.U32.HI R0, RZ, 0x10, R5 ;  /* 0x00000010ff000819 */ /* 0x002fe40000011605 */
        /* <DEDUP_REMOVED lines=12> */
[----:B------:R-:W2:Y:S01]  /*5a10*/  LDCU UR12, c[0x0][0xb20] ;  /* 0x00016400ff0c77ac */ /* 0x000ea20008000800 */
[----:B------:R-:W-:Y:S02]  /*5a20*/  UIMAD.WIDE.U32 UR4, UR58, UR55, URZ ;  /* 0x000000373a0472a5 */ /* 0x000fe4000f8e00ff */
[----:B------:R-:W-:Y:S02]  /*5a30*/  UIMAD.WIDE.U32 UR6, UR59, UR52, URZ ;  /* 0x000000343b0672a5 */ /* 0x000fe4000f8e00ff */
[----:B------:R-:W-:Y:S02]  /*5a40*/  UISETP.NE.AND UP0, UPT, UR54, 0x1, UPT ;  /* 0x000000013600788c */ /* 0x000fe4000bf05270 */
[----:B------:R-:W-:Y:S02]  /*5a50*/  UIMAD.WIDE.U32 UR8, UR37, UR55, URZ ;  /* 0x00000037250872a5 */ /* 0x000fe4000f8e00ff */
[----:B------:R-:W-:Y:S02]  /*5a60*/  UIMAD.WIDE.U32 UR10, UR38, UR52, URZ ;  /* 0x00000034260a72a5 */ /* 0x000fe4000f8e00ff */
[----:B------:R-:W-:Y:S02]  /*5a70*/  UISETP.NE.AND UP1, UPT, UR43, 0x1, UPT ;  /* 0x000000012b00788c */ /* 0x000fe4000bf25270 */
[----:B------:R-:W-:Y:S01]  /*5a80*/  UISETP.NE.AND UP2, UPT, UR42, 0x1, UPT ;  /* 0x000000012a00788c */ /* 0x000fe2000bf45270 */
[----:B------:R-:W-:Y:S02]  /*5a90*/  UMOV UR4, UR5 ;  /* 0x0000000500047c82 */ /* 0x000fe40008000000 */
[----:B--2---:R-:W-:Y:S03]  /*5aa0*/  USHF.R.U32.HI UR5, URZ, UR12, UR4 ;  /* 0x0000000cff057299 */ /* 0x004fe60008011604 */
[----:B------:R-:W-:Y:S02]  /*5ab0*/  UMOV UR4, UR7 ;  /* 0x0000000700047c82 */ /* 0x000fe40008000000 */
[----:B------:R-:W-:Y:S02]  /*5ac0*/  USHF.R.U32.HI UR7, URZ, UR53, UR4 ;  /* 0x00000035ff077299 */ /* 0x000fe40008011604 */
[----:B------:R-:W-:Y:S02]  /*5ad0*/  USEL UR4, UR58, UR5, !UP0 ;  /* 0x000000053a047287 */ /* 0x000fe4000c000000 */
[----:B------:R-:W-:Y:S01]  /*5ae0*/  USEL UR7, UR59, UR7, !UP1 ;  /* 0x000000073b077287 */ /* 0x000fe2000c800000 */
[----:B------:R-:W-:Y:S01]  /*5af0*/  UMOV UR5, UR9 ;  /* 0x0000000900057c82 */ /* 0x000fe20008000000 */
[----:B------:R-:W-:Y:S02]  /*5b00*/  UIMAD.WIDE.U32 UR8, UR4, UR40, URZ ;  /* 0x00000028040872a5 */ /* 0x000fe4000f8e00ff */
[----:B------:R-:W-:Y:S03]  /*5b10*/  USHF.R.U32.HI UR6, URZ, UR12, UR5 ;  /* 0x0000000cff067299 */ /* 0x000fe60008011605 */
[----:B------:R-:W-:Y:S01]  /*5b20*/  UMOV UR5, UR11 ;  /* 0x0000000b00057c82 */ /* 0x000fe20008000000 */
[----:B------:R-:W-:Y:S02]  /*5b30*/  UIMAD.WIDE.U32 UR10, UR7, UR40, URZ ;  /* 0x00000028070a72a5 */ /* 0x000fe4000f8e00ff */
[----:B------:R-:W-:Y:S02]  /*5b40*/  USHF.R.U32.HI UR12, URZ, UR53, UR5 ;  /* 0x00000035ff0c7299 */ /* 0x000fe40008011605 */
[----:B------:R-:W-:Y:S01]  /*5b50*/  USEL UR6, UR37, UR6, !UP0 ;  /* 0x0000000625067287 */ /* 0x000fe2000c000000 */
[----:B------:R-:W-:Y:S02]  /*5b60*/  UMOV UR5, UR9 ;  /* 0x0000000900057c82 */ /* 0x000fe40008000000 */
[----:B------:R-:W-:Y:S01]  /*5b70*/  UMOV UR10, UR11 ;  /* 0x0000000b000a7c82 */ /* 0x000fe20008000000 */
[----:B------:R-:W-:Y:S02]  /*5b80*/  @UP2 USHF.R.U32.HI UR4, URZ, UR41, UR5 ;  /* 0x00000029ff042299 */ /* 0x000fe40008011605 */
[----:B------:R-:W-:Y:S02]  /*5b90*/  @UP2 USHF.R.U32.HI UR7, URZ, UR41, UR10 ;  /* 0x00000029ff072299 */ /* 0x000fe4000801160a */
[----:B------:R-:W-:Y:S02]  /*5ba0*/  UIMAD UR4, UR42, UR4, URZ ;  /* 0x000000042a0472a4 */ /* 0x000fe4000f8e02ff */
        /* <DEDUP_REMOVED lines=8> */
[----:B------:R-:W-:Y:S02]  /*5c30*/  USEL UR11, UR6, UR4, !UP2 ;  /* 0x00000004060b7287 */ /* 0x000fe4000d000000 */
[----:B------:R-:W-:Y:S02]  /*5c40*/  UIADD3 UR8, UPT, UPT, -UR5, URZ, URZ ;  /* 0x000000ff05087290 */ /* 0x000fe4000fffe1ff */
[----:B------:R-:W-:Y:S01]  /*5c50*/  UIADD3 UR10, UPT, UPT, -UR11, URZ, URZ ;  /* 0x000000ff0b0a7290 */ /* 0x000fe2000fffe1ff */
[----:B------:R-:W-:Y:S01]  /*5c60*/  @!UP0 UMOV UR4, UR9 ;  /* 0x0000000900048c82 */ /* 0x000fe20008000000 */
[----:B------:R-:W-:Y:S02]  /*5c70*/  UIADD3 UR9, UPT, UPT, -UR6, URZ, URZ ;  /* 0x000000ff06097290 */ /* 0x000fe4000fffe1ff */
[----:B------:R-:W-:Y:S02]  /*5c80*/  @!UP0 USHF.R.U32.HI UR4, URZ, UR41, UR4 ;  /* 0x00000029ff048299 */ /* 0x000fe40008011604 */
[----:B------:R-:W-:Y:S02]  /*5c90*/  UIMAD UR10, UR42, UR10, UR6 ;  /* 0x0000000a2a0a72a4 */ /* 0x000fe4000f8e0206 */
[----:B------:R-:W-:Y:S04]  /*5ca0*/  @!UP0 USEL UR4, UR5, UR4, !UP2 ;  /* 0x0000000405048287 */ /* 0x000fe8000d000000 */
[----:B------:R-:W-:Y:S02]  /*5cb0*/  @!UP0 UIMAD UR10, UR7, UR10, UR4 ;  /* 0x0000000a070a82a4 */ /* 0x000fe4000f8e0204 */
[----:B------:R-:W-:Y:S02]  /*5cc0*/  @!UP0 UIADD3 UR11, UPT, UPT, UR11, -UR4, URZ ;  /* 0x800000040b0b8290 */ /* 0x000fe4000fffe0ff */
[----:B------:R-:W-:Y:S02]  /*5cd0*/  UIMAD UR7, UR43, UR8, UR38 ;  /* 0x000000082b0772a4 */ /* 0x000fe4000f8e0226 */
[----:B------:R-:W-:Y:S02]  /*5ce0*/  @!UP0 UIMAD UR6, UR11, UR42, UR5 ;  /* 0x0000002a0b0682a4 */ /* 0x000fe4000f8e0205 */
[----:B------:R-:W-:Y:S01]  /*5cf0*/  UIMAD UR4, UR54, UR9, UR37 ;  /* 0x00000009360472a4 */ /* 0x000fe2000f8e0225 */
[----:B------:R-:W-:Y:S02]  /*5d00*/  @!UP0 UMOV UR5, UR10 ;  /* 0x0000000a00058c82 */ /* 0x000fe40008000000 */
[----:B------:R-:W-:Y:S02]  /*5d10*/  UIMAD UR38, UR5, UR43, UR7 ;  /* 0x0000002b052672a4 */ /* 0x000fe4000f8e0207 */
[----:B------:R-:W-:Y:S11]  /*5d20*/  UIMAD UR37, UR6, UR54, UR4 ;  /* 0x00000036062572a4 */ /* 0x000ff6000f8e0204 */
[----:B------:R-:W-:Y:S01]  /*5d30*/  @!UPT UIADD3 URZ, UPT, UPT, URZ, URZ, URZ ;  /* 0x000000fffffff290 */ /* 0x000fe2000fffe0ff */
.L_x_96:
[----:B------:R-:W-:Y:S01]  /*5d40*/  UISETP.NE.AND UP0, UPT, UR39, 0x1, UPT ;  /* 0x000000012700788c */ /* 0x000fe2000bf05270 */
[----:B------:R-:W-:Y:S01]  /*5d50*/  LOP3.LUT P0, RZ, R57, 0x3f0, RZ, 0xc0, !PT ;  /* 0x000003f039ff7812 */ /* 0x000fe2000780c0ff */
[----:B------:R-:W-:Y:S01]  /*5d60*/  USHF.L.U32 UR50, UR16, 0x6, URZ ;  /* 0x0000000610327899 */ /* 0x000fe200080006ff */
[----:B------:R-:W-:Y:S01]  /*5d70*/  BSSY.RECONVERGENT B6, `(.L_x_97) ;  /* 0x0000034000067945 */ /* 0x000fe20003800200 */
[----:B------:R-:W-:Y:S01]  /*5d80*/  USHF.L.U32 UR49, UR20, 0x7, URZ ;  /* 0x0000000714317899 */ /* 0x000fe200080006ff */
[----:B------:R-:W-:Y:S06]  /*5d90*/  IADD3 R59, PT, PT, R59, 0x1, RZ ;  /* 0x000000013b3b7810 */ /* 0x000fec0007ffe0ff */
[----:B------:R-:W2:Y:S01]  /*5da0*/  @!UP0 LDCU.128 UR12, c[0x0][0xb10] ;  /* 0x00016200ff0c87ac */ /* 0x000ea20008000c00 */
[----:B------:R-:W3:Y:S01]  /*5db0*/  @!UP0 LDCU UR5, c[0x0][0xb0c] ;  /* 0x00016180ff0587ac */ /* 0x000ee20008000800 */
[----:B------:R-:W4:Y:S01]  /*5dc0*/  @!UP0 LDCU UR10, c[0x0][0xb20] ;  /* 0x00016400ff0a87ac */ /* 0x000f220008000800 */
[----:B--2---:R-:W-:Y:S02]  /*5dd0*/  UIMAD.WIDE.U32 UR8, UR38, UR12, URZ ;  /* 0x0000000c260872a5 */ /* 0x004fe4000f8e00ff */
[----:B------:R-:W-:Y:S02]  /*5de0*/  UIMAD.WIDE.U32 UR6, UR37, UR15, URZ ;  /* 0x0000000f250672a5 */ /* 0x000fe4000f8e00ff */
[----:B------:R-:W-:Y:S03]  /*5df0*/  @!UP0 UISETP.NE.AND UP1, UPT, UR14, 0x1, UPT ;  /* 0x000000010e00888c */ /* 0x000fe6000bf25270 */
[----:B------:R-:W-:Y:S01]  /*5e00*/  @!UP0 UMOV UR4, UR9 ;  /* 0x0000000900048c82 */ /* 0x000fe20008000000 */
[----:B---3--:R-:W-:Y:S02]  /*5e10*/  @!UP0 UISETP.NE.AND UP2, UPT, UR5, 0x1, UPT ;  /* 0x000000010500888c */ /* 0x008fe4000bf45270 */
[----:B------:R-:W-:Y:S01]  /*5e20*/  @!UP0 USHF.R.U32.HI UR4, URZ, UR13, UR4 ;  /* 0x0000000dff048299 */ /* 0x000fe20008011604 */
[----:B------:R-:W-:Y:S02]  /*5e30*/  @!UP0 UMOV UR6, UR7 ;  /* 0x0000000700068c82 */ /* 0x000fe40008000000 */
[----:B----4-:R-:W-:Y:S02]  /*5e40*/  @!UP0 USHF.R.U32.HI UR6, URZ, UR10, UR6 ;  /* 0x0000000aff068299 */ /* 0x010fe40008011606 */
[----:B------:R-:W-:Y:S02]  /*5e50*/  @!UP0 USEL UR7, UR38, UR4, !UP2 ;  /* 0x0000000426078287 */ /* 0x000fe4000d000000 */
[----:B------:R-:W-:Y:S04]  /*5e60*/  @!UP0 USEL UR6, UR37, UR6, !UP1 ;  /* 0x0000000625068287 */ /* 0x000fe8000c800000 */
[----:B------:R-:W-:Y:S02]  /*5e70*/  @!UP0 UIADD3 UR4, UPT, UPT, -UR7, UR6, URZ ;  /* 0x0000000607048290 */ /* 0x000fe4000fffe1ff */
[----:B------:R-:W-:Y:S02]  /*5e80*/  @!UP0 UIADD3 UR6, UPT, UPT, UR7, -UR6, URZ ;  /* 0x8000000607068290 */ /* 0x000fe4000fffe0ff */
[----:B------:R-:W-:Y:S02]  /*5e90*/  @!UP0 UIMAD UR38, UR4, UR5, UR38 ;  /* 0x00000005042682a4 */ /* 0x000fe4000f8e0226 */
[----:B------:R-:W-:Y:S01]  /*5ea0*/  @!UP0 UIMAD UR37, UR6, UR14, UR37 ;  /* 0x0000000e062582a4 */ /* 0x000fe2000f8e0225 */
[----:B------:R-:W-:Y:S11]  /*5eb0*/  @!P0 BRA `(.L_x_98) ;  /* 0x00000000007c8947 */ /* 0x000ff60003800000 */
[----:B------:R-:W2:Y:S01]  /*5ec0*/  LDCU.64 UR8, c[0x4][0x80] ;  /* 0x01001000ff0877ac */ /* 0x000ea20008000a00 */
[----:B------:R-:W-:Y:S01]  /*5ed0*/  MOV R2, 0x0 ;  /* 0x0000000000027802 */ /* 0x000fe20000000f00 */
[----:B------:R-:W-:Y:S02]  /*5ee0*/  HFMA2 R12, -RZ, RZ, 0, 5.9604644775390625e-08 ;  /* 0x00000001ff0c7431 */ /* 0x000fe400000001ff */
[----:B------:R-:W-:Y:S01]  /*5ef0*/  IMAD.MOV.U32 R8, RZ, RZ, 0x70 ;  /* 0x00000070ff087424 */ /* 0x000fe200078e00ff */
[----:B------:R3:W4:Y:S01]  /*5f00*/  LDC.64 R14, c[0x4][R2] ;  /* 0x01000000020e7b82 */ /* 0x0007220000000a00 */
[----:B------:R-:W1:Y:S01]  /*5f10*/  LDCU.64 UR6, c[0x4][0x88] ;  /* 0x01001100ff0677ac */ /* 0x000e620008000a00 */
[----:B------:R-:W-:Y:S01]  /*5f20*/  IMAD.MOV.U32 R13, RZ, RZ, RZ ;  /* 0x000000ffff0d7224 */ /* 0x000fe200078e00ff */
[----:B------:R-:W1:Y:S01]  /*5f30*/  LDCU.64 UR4, c[0x4][0x8] ;  /* 0x01000100ff0477ac */ /* 0x000e620008000a00 */
[----:B--2---:R-:W-:Y:S01]  /*5f40*/  MOV R5, UR9 ;  /* 0x0000000900057c02 */ /* 0x004fe20008000f00 */
[----:B------:R-:W-:Y:S01]  /*5f50*/  IMAD.U32 R4, RZ, RZ, UR8 ;  /* 0x00000008ff047e24 */ /* 0x000fe2000f8e00ff */
[----:B-1----:R-:W-:Y:S01]  /*5f60*/  MOV R7, UR7 ;  /* 0x0000000700077c02 */ /* 0x002fe20008000f00 */
[----:B------:R-:W-:Y:S01]  /*5f70*/  IMAD.U32 R6, RZ, RZ, UR6 ;  /* 0x00000006ff067e24 */ /* 0x000fe2000f8e00ff */
[----:B------:R-:W-:Y:S01]  /*5f80*/  MOV R11, UR5 ;  /* 0x00000005000b7c02 */ /* 0x000fe20008000f00 */
[----:B------:R-:W-:Y:S02]  /*5f90*/  IMAD.U32 R10, RZ, RZ, UR4 ;  /* 0x00000004ff0a7e24 */ /* 0x000fe4000f8e00ff */
[----:B------:R-:W-:Y:S07]  /*5fa0*/  LEPC R20, `(.L_x_99) ;  /* 0x000000001014794e */ /* 0x000fee0000000000 */
[----:B---345:R-:W-:Y:S05]  /*5fb0*/  CALL.ABS.NOINC R14 ;  /* 0x000000000e007343 */ /* 0x038fea0003c00000 */
.L_x_99:
[----:B------:R-:W1:Y:S01]  /*5fc0*/  LDCU.64 UR8, c[0x4][0x80] ;  /* 0x01001000ff0877ac */ /* 0x000e620008000a00 */
[----:B------:R-:W2:Y:S01]  /*5fd0*/  LDC.64 R2, c[0x4][R2] ;  /* 0x0100000002027b82 */ /* 0x000ea20000000a00 */
[----:B------:R-:W-:Y:S02]  /*5fe0*/  HFMA2 R12, -RZ, RZ, 0, 5.9604644775390625e-08 ;  /* 0x00000001ff0c7431 */ /* 0x000fe400000001ff */
[----:B------:R-:W-:Y:S02]  /*5ff0*/  IMAD.MOV.U32 R8, RZ, RZ, 0x70 ;  /* 0x00000070ff087424 */ /* 0x000fe400078e00ff */
[----:B------:R-:W-:Y:S01]  /*6000*/  IMAD.MOV.U32 R13, RZ, RZ, RZ ;  /* 0x000000ffff0d7224 */ /* 0x000fe200078e00ff */
[----:B------:R-:W3:Y:S01]  /*6010*/  LDCU.64 UR6, c[0x4][0x88] ;  /* 0x01001100ff0677ac */ /* 0x000ee20008000a00 */
[----:B------:R-:W4:Y:S01]  /*6020*/  LDCU.64 UR4, c[0x4][0x8] ;  /* 0x01000100ff0477ac */ /* 0x000f220008000a00 */
[----:B-1----:R-:W-:Y:S02]  /*6030*/  MOV R4, UR8 ;  /* 0x0000000800047c02 */ /* 0x002fe40008000f00 */
[----:B------:R-:W-:Y:S02]  /*6040*/  MOV R5, UR9 ;  /* 0x0000000900057c02 */ /* 0x000fe40008000f00 */
[----:B---3--:R-:W-:Y:S01]  /*6050*/  MOV R7, UR7 ;  /* 0x0000000700077c02 */ /* 0x008fe20008000f00 */
[----:B------:R-:W-:Y:S01]  /*6060*/  IMAD.U32 R6, RZ, RZ, UR6 ;  /* 0x00000006ff067e24 */ /* 0x000fe2000f8e00ff */
[----:B----4-:R-:W-:Y:S01]  /*6070*/  MOV R11, UR5 ;  /* 0x00000005000b7c02 */ /* 0x010fe20008000f00 */
[----:B------:R-:W-:Y:S02]  /*6080*/  IMAD.U32 R10, RZ, RZ, UR4 ;  /* 0x00000004ff0a7e24 */ /* 0x000fe4000f8e00ff */
[----:B------:R-:W-:Y:S07]  /*6090*/  LEPC R20, `(.L_x_98) ;  /* 0x000000001014794e */ /* 0x000fee0000000000 */
[----:B--2---:R-:W-:Y:S05]  /*60a0*/  CALL.ABS.NOINC R2 ;  /* 0x0000000002007343 */ /* 0x004fea0003c00000 */
.L_x_98:
[----:B------:R-:W-:Y:S05]  /*60b0*/  BSYNC.RECONVERGENT B6 ;  /* 0x0000000000067941 */ /* 0x000fea0003800200 */
.L_x_97:
[----:B------:R-:W-:Y:S01]  /*60c0*/  R2UR UR4, R56 ;  /* 0x00000000380472ca */ /* 0x000fe200000e0000 */
[----:B------:R-:W-:Y:S01]  /*60d0*/  UISETP.NE.U32.AND UP0, UPT, UR62, URZ, UPT ;  /* 0x000000ff3e00728c */ /* 0x000fe2000bf05070 */
[----:B------:R-:W-:Y:S02]  /*60e0*/  ISETP.NE.U32.AND P4, PT, R50, RZ, PT ;  /* 0x000000ff3200720c */ /* 0x000fe40003f85070 */
[----:B------:R-:W-:Y:S01]  /*60f0*/  ISETP.NE.U32.AND P2, PT, RZ, UR56, PT ;  /* 0x00000038ff007c0c */ /* 0x000fe2000bf45070 */
[----:B------:R-:W-:Y:S01]  /*6100*/  UISETP.NE.AND.EX UP1, UPT, UR63, URZ, UPT, UP0 ;  /* 0x000000ff3f00728c */ /* 0x000fe2000bf25300 */
[----:B------:R-:W-:Y:S01]  /*6110*/  ISETP.NE.AND.EX P4, PT, R51, RZ, PT, P4 ;  /* 0x000000ff3300720c */ /* 0x000fe20003f85340 */
[----:B------:R-:W-:Y:S01]  /*6120*/  UPLOP3.LUT UP0, UPT, UPT, UPT, UPT, 0x40, 0x4 ;  /* 0x000000000004789c */ /* 0x000fe20003f0e870 */
[----:B------:R-:W-:Y:S05]  /*6130*/  ISETP.NE.AND.EX P2, PT, RZ, UR57, PT, P2 ;  /* 0x00000039ff007c0c */ /* 0x000fea000bf45320 */
[----:B------:R-:W-:Y:S06]  /*6140*/  UISETP.NE.AND UP2, UPT, UR4, URZ, UPT ;  /* 0x000000ff0400728c */ /* 0x000fec000bf45270 */
[----:B------:R-:W-:Y:S05]  /*6150*/  PLOP3.LUT P1, PT, PT, PT, UP2, 0x80, 0x8 ;  /* 0x000000000008781c */ /* 0x000fea0003f2f028 */
[----:B------:R-:W-:Y:S06]  /*6160*/  @UP2 UPLOP3.LUT UP0, UPT, UPT, UPT, UP1, 0x80, 0x8 ;  /* 0x000000000008289c */ /* 0x000fec0003f0f010 */
[----:B------:R-:W-:Y:S01]  /*6170*/  PLOP3.LUT P0, PT, PT, PT, UP0, 0x80, 0x8 ;  /* 0x000000000008781c */ /* 0x000fe20003f0f008 */
[----:B------:R-:W-:Y:S01]  /*6180*/  @!UPT UIADD3 URZ, UPT, UPT, URZ, URZ, URZ ;  /* 0x000000fffffff290 */ /* 0x000fe2000fffe0ff */
[----:B------:R-:W-:Y:S11]  /*6190*/  BRA.U !UP1, `(.L_x_100) ;  /* 0x00000001093c7547 */ /* 0x000ff6000b800000 */
[----:B------:R-:W-:Y:S01]  /*61a0*/  UISETP.NE.U32.AND UP0, UPT, UR56, URZ, UPT ;  /* 0x000000ff3800728c */ /* 0x000fe2000bf05070 */
[----:B-1----:R-:W-:Y:S01]  /*61b0*/  HFMA2 R0, -RZ, RZ, 0, 5.9604644775390625e-08 ;  /* 0x00000001ff007431 */ /* 0x002fe200000001ff */
[----:B------:R-:W1:Y:S01]  /*61c0*/  LDCU.64 UR8, c[0x0][0x358] ;  /* 0x00006b00ff0877ac */ /* 0x000e620008000a00 */
[----:B------:R-:W-:Y:S01]  /*61d0*/  IMAD.MOV.U32 R52, RZ, RZ, 0x1 ;  /* 0x00000001ff347424 */ /* 0x000fe200078e00ff */
[----:B------:R-:W-:Y:S06]  /*61e0*/  UISETP.NE.AND.EX UP0, UPT, UR57, URZ, UPT, UP0 ;  /* 0x000000ff3900728c */ /* 0x000fec000bf05300 */
[----:B------:R-:W-:Y:S05]  /*61f0*/  PLOP3.LUT P3, PT, PT, PT, UP0, 0x80, 0x8 ;  /* 0x000000000008781c */ /* 0x000fea0003f6f008 */
[----:B------:R-:W2:Y:S01]  /*6200*/  @UP0 LDCU.64 UR4, c[0x0][0x888] ;  /* 0x00011100ff0407ac */ /* 0x000ea20008000a00 */
[----:B------:R-:W-:Y:S07]  /*6210*/  @UP0 UIMAD UR6, UR36, UR62, URZ ;  /* 0x0000003e240602a4 */ /* 0x000fee000f8e02ff */
[----:B------:R-:W-:Y:S01]  /*6220*/  @!P3 PRMT R52, R0, 0x7610, R52 ;  /* 0x000076100034b816 */ /* 0x000fe20000000034 */
[----:B--2---:R-:W-:Y:S06]  /*6230*/  @UP0 UIMAD.WIDE UR4, UR6, 0x4, UR4 ;  /* 0x00000004060408a5 */ /* 0x004fec000f8e0204 */
[----:B------:R-:W-:Y:S01]  /*6240*/  IMAD.U32 R2, RZ, RZ, UR4 ;  /* 0x00000004ff027e24 */ /* 0x000fe2000f8e00ff */
[----:B------:R-:W-:Y:S04]  /*6250*/  MOV R3, UR5 ;  /* 0x0000000500037c02 */ /* 0x000fe80008000f00 */
[----:B------:R-:W2:Y:S01]  /*6260*/  @!UP0 LDCU UR4, c[0x0][0x880] ;  /* 0x00011000ff0487ac */ /* 0x000ea20008000800 */
[----:B-1---5:R3:W5:Y:S02]  /*6270*/  @P3 LDG.E R27, desc[UR8][R2.64] ;  /* 0x00000008021b3981 */ /* 0x022764000c1e1900 */
[----:B--23--:R-:W-:Y:S02]  /*6280*/  @!P3 IMAD.U32 R27, RZ, RZ, UR4 ;  /* 0x00000004ff1bbe24 */ /* 0x00cfe4000f8e00ff */
.L_x_100:
[----:B------:R-:W-:Y:S05]  /*6290*/  @!P4 BRA `(.L_x_101) ;  /* 0x000000000024c947 */ /* 0x000fea0003800000 */
[----:B------:R-:W-:Y:S01]  /*62a0*/  ISETP.NE.U32.AND P3, PT, R48, RZ, PT ;  /* 0x000000ff3000720c */ /* 0x000fe20003f65070 */
[----:B------:R-:W2:Y:S03]  /*62b0*/  LDCU.64 UR4, c[0x0][0x358] ;  /* 0x00006b00ff0477ac */ /* 0x000ea60008000a00 */
[----:B------:R-:W-:Y:S11]  /*62c0*/  ISETP.NE.AND.EX P3, PT, R49, RZ, PT, P3 ;  /* 0x000000ff3100720c */ /* 0x000ff60003f65330 */
[----:B------:R-:W-:Y:S02]  /*62d0*/  @!UPT UIADD3 URZ, UPT, UPT, URZ, URZ, URZ ;  /* 0x000000fffffff290 */ /* 0x000fe4000fffe0ff */
[----:B------:R-:W3:Y:S01]  /*62e0*/  @P3 LDC.64 R2, c[0x0][0x8a8] ;  /* 0x00022a00ff023b82 */ /* 0x000ee20000000a00 */
[----:B-1----:R-:W-:Y:S04]  /*62f0*/  @P3 IMAD R0, R50, UR36, RZ ;  /* 0x0000002432003c24 */ /* 0x002fe8000f8e02ff */
[----:B---3--:R-:W-:Y:S05]  /*6300*/  @P3 IMAD.WIDE R2, R0, 0x4, R2 ;  /* 0x0000000400023825 */ /* 0x008fea00078e0202 */
[----:B--2--5:R2:W5:Y:S02]  /*6310*/  @P3 LDG.E R24, desc[UR4][R2.64] ;  /* 0x0000000402183981 */ /* 0x024564000c1e1900 */
[----:B--2---:R-:W3:Y:S02]  /*6320*/  @!P3 LDC R24, c[0x0][0x8a0] ;  /* 0x00022800ff18bb82 */ /* 0x004ee40000000800 */
.L_x_101:
[----:B-----5:R-:W-:Y:S01]  /*6330*/  FSETP.NEU.AND P3, PT, R27, RZ, PT ;  /* 0x000000ff1b00720b */ /* 0x020fe20003f6d000 */
[----:B------:R-:W-:Y:S01]  /*6340*/  IMAD.SHL.U32 R75, R26, 0x4, RZ ;  /* 0x000000041a4b7824 */ /* 0x000fe200078e00ff */
[----:B------:R-:W-:Y:S01]  /*6350*/  SEL R4, RZ, 0xffffffff, P2 ;  /* 0xffffffffff047807 */ /* 0x000fe20001000000 */
[----:B------:R-:W-:Y:S01]  /*6360*/  BSSY B1, `(.L_x_102) ;  /* 0x0000044000017945 */ /* 0x000fe20003800000 */
[----:B------:R-:W-:Y:S01]  /*6370*/  @P1 LOP3.LUT P2, RZ, R52, 0xff, RZ, 0xc0, !PT ;  /* 0x000000ff34ff1812 */ /* 0x000fe2000784c0ff */
[----:B------:R-:W-:Y:S01]  /*6380*/  VIADD R69, R75, UR44 ;  /* 0x0000002c4b457c36 */ /* 0x000fe20008000000 */
[----:B-1----:R-:W-:Y:S01]  /*6390*/  @P1 SEL R0, RZ, 0xffffffff, P3 ;  /* 0xffffffffff001807 */ /* 0x002fe20001800000 */
[----:B------:R-:W-:Y:S01]  /*63a0*/  IMAD.MOV.U32 R76, RZ, RZ, 0x1 ;  /* 0x00000001ff4c7424 */ /* 0x000fe200078e00ff */
[----:B------:R-:W-:Y:S01]  /*63b0*/  LOP3.LUT R62, R62, 0x1, RZ, 0x3c, !PT ;  /* 0x000000013e3e7812 */ /* 0x000fe200078e3cff */
[----:B------:R-:W-:Y:S01]  /*63c0*/  IMAD.MOV.U32 R74, RZ, RZ, RZ ;  /* 0x000000ffff4a7224 */ /* 0x000fe200078e00ff */
[----:B------:R-:W-:Y:S02]  /*63d0*/  @P0 SEL R0, R4, R0, !P2 ;  /* 0x0000000004000207 */ /* 0x000fe40005000000 */
[----:B------:R-:W-:Y:S02]  /*63e0*/  CS2R R46, SRZ ;  /* 0x00000000002e7805 */ /* 0x000fe4000001ff00 */
[----:B------:R-:W-:Y:S02]  /*63f0*/  LEA R71, R22, UR44, 0x3 ;  /* 0x0000002c16477c11 */ /* 0x000fe4000f8e18ff */
[----:B------:R-:W-:Y:S02]  /*6400*/  CS2R R44, SRZ ;  /* 0x00000000002c7805 */ /* 0x000fe4000001ff00 */
[----:B------:R-:W-:Y:S02]  /*6410*/  @P1 LOP3.LUT R0, R0, 0x1, RZ, 0xc0, !PT ;  /* 0x0000000100001812 */ /* 0x000fe400078ec0ff */
[----:B------:R-:W-:Y:S02]  /*6420*/  CS2R R42, SRZ ;  /* 0x00000000002a7805 */ /* 0x000fe4000001ff00 */
[----:B------:R-:W-:Y:S02]  /*6430*/  SHF.L.U32 R2, R61, 0x1f, RZ ;  /* 0x0000001f3d027819 */ /* 0x000fe400000006ff */
[----:B------:R-:W-:Y:S02]  /*6440*/  CS2R R40, SRZ ;  /* 0x0000000000287805 */ /* 0x000fe4000001ff00 */
[----:B------:R-:W-:Y:S02]  /*6450*/  ISETP.NE.U32.OR P6, PT, R0, 0x1, !P1 ;  /* 0x000000010000780c */ /* 0x000fe40004fc5470 */
[----:B------:R-:W-:Y:S02]  /*6460*/  CS2R R38, SRZ ;  /* 0x0000000000267805 */ /* 0x000fe4000001ff00 */
[----:B------:R-:W-:Y:S02]  /*6470*/  PLOP3.LUT P2, PT, PT, PT, UP1, 0x80, 0x8 ;  /* 0x000000000008781c */ /* 0x000fe40003f4f018 */
[----:B------:R-:W-:Y:S02]  /*6480*/  CS2R R36, SRZ ;  /* 0x0000000000247805 */ /* 0x000fe4000001ff00 */
[----:B------:R-:W-:Y:S02]  /*6490*/  LEA.HI R25, R22, R22, RZ, 0x1 ;  /* 0x0000001616197211 */ /* 0x000fe400078f08ff */
[----:B------:R-:W-:Y:S02]  /*64a0*/  CS2R R34, SRZ ;  /* 0x0000000000227805 */ /* 0x000fe4000001ff00 */
[----:B------:R-:W-:Y:S02]  /*64b0*/  LOP3.LUT P4, R58, R52, 0xff, RZ, 0xc0, !PT ;  /* 0x000000ff343a7812 */ /* 0x000fe4000788c0ff */
[----:B------:R-:W-:Y:S02]  /*64c0*/  CS2R R32, SRZ ;  /* 0x0000000000207805 */ /* 0x000fe4000001ff00 */
[----:B------:R-:W-:Y:S01]  /*64d0*/  SEL R3, RZ, 0xffffffff, P3 ;  /* 0xffffffffff037807 */ /* 0x000fe20001800000 */
[----:B------:R-:W-:Y:S01]  /*64e0*/  VIADD R68, R69, 0x400 ;  /* 0x0000040045447836 */ /* 0x000fe20000000000 */
[----:B------:R-:W-:Y:S01]  /*64f0*/  P2R R66, PR, RZ, 0x40 ;  /* 0x00000040ff427803 */ /* 0x000fe20000000000 */
[----:B------:R-:W-:Y:S01]  /*6500*/  IMAD.IADD R67, R63, 0x1, R69 ;  /* 0x000000013f437824 */ /* 0x000fe200078e0245 */
[----:B------:R-:W-:Y:S02]  /*6510*/  @P6 SHF.L.U32 R0, R62, 0x1f, RZ ;  /* 0x0000001f3e006819 */ /* 0x000fe400000006ff */
[----:B------:R-:W-:Y:S02]  /*6520*/  @P2 SEL R3, R4, R3, !P4 ;  /* 0x0000000304032207 */ /* 0x000fe40006000000 */
[----:B------:R1:W2:Y:S02]  /*6530*/  @P6 SYNCS.PHASECHK.TRANS64.TRYWAIT P1, [UR44+0x80], R0 ;  /* 0x00008000ff0065a7 */ /* 0x0002a4000802112c */
[----:B------:R-:W-:Y:S04]  /*6540*/  LOP3.LUT R3, R3, 0x1, RZ, 0xc0, !PT ;  /* 0x0000000103037812 */ /* 0x000fe800078ec0ff */
[----:B------:R-:W-:Y:S04]  /*6550*/  ISETP.NE.U32.AND P5, PT, R3, 0x1, PT ;  /* 0x000000010300780c */ /* 0x000fe80003fa5070 */
[----:B------:R-:W-:Y:S01]  /*6560*/  P2R R77, PR, RZ, 0x20 ;  /* 0x00000020ff4d7803 */ /* 0x000fe20000000000 */
[----:B------:R4:W3:Y:S01]  /*6570*/  SYNCS.PHASECHK.TRANS64.TRYWAIT P0, [R71+URZ+0xf0], R2 ;  /* 0x0000f002470075a7 */ /* 0x0008e200080011ff */
[C---:B-1----:R-:W-:Y:S01]  /*6580*/  IMAD.SHL.U32 R0, R25.reuse, 0x40, RZ ;  /* 0x0000004019007824 */ /* 0x042fe200078e00ff */
[----:B------:R-:W-:Y:S04]  /*6590*/  LOP3.LUT R25, R25, 0xffe, RZ, 0xc0, !PT ;  /* 0x00000ffe19197812 */ /* 0x000fe800078ec0ff */
[----:B------:R-:W-:Y:S01]  /*65a0*/  LOP3.LUT R0, R0, 0xffffff80, RZ, 0xc0, !PT ;  /* 0xffffff8000007812 */ /* 0x000fe200078ec0ff */
[----:B------:R-:W-:Y:S04]  /*65b0*/  IMAD.IADD R25, R22, 0x1, -R25 ;  /* 0x0000000116197824 */ /* 0x000fe800078e0a19 */
[----:B------:R-:W-:Y:S04]  /*65c0*/  IMAD.IADD R0, R23, 0x1, R0 ;  /* 0x0000000117007824 */ /* 0x000fe800078e0200 */
[----:B------:R-:W-:Y:S01]  /*65d0*/  IMAD R25, R25, 0x100000, R0 ;  /* 0x0010000019197824 */ /* 0x000fe200078e0200 */
[----:B--2---:R-:W-:Y:S01]  /*65e0*/  @P6 SEL R76, RZ, 0x1, !P1 ;  /* 0x00000001ff4c6807 */ /* 0x004fe20004800000 */
[----:B----4-:R-:W-:Y:S06]  /*65f0*/  @!P6 BRA `(.L_x_103) ;  /* 0x000000000068e947 */ /* 0x010fec0003800000 */
[----:B------:R-:W-:Y:S01]  /*6600*/  @P5 IMAD R5, R64, 0x4, R68 ;  /* 0x0000000440055824 */ /* 0x000fe200078e0244 */
[----:B------:R-:W-:Y:S01]  /*6610*/  ISETP.NE.AND P1, PT, R76, RZ, PT ;  /* 0x000000ff4c00720c */ /* 0x000fe20003f25270 */
[----:B------:R-:W-:Y:S01]  /*6620*/  @P5 IMAD R4, R64, 0x4, R69 ;  /* 0x0000000440045824 */ /* 0x000fe200078e0245 */
[----:B------:R-:W-:Y:S01]  /*6630*/  BSSY B0, `(.L_x_104) ;  /* 0x000000e000007945 */ /* 0x000fe20003800000 */
[----:B------:R-:W-:Y:S01]  /*6640*/  IMAD.MOV.U32 R46, RZ, RZ, RZ ;  /* 0x000000ffff2e7224 */ /* 0x000fe200078e00ff */
[----:B------:R-:W-:Y:S01]  /*6650*/  CS2R R42, SRZ ;  /* 0x00000000002a7805 */ /* 0x000fe2000001ff00 */
[----:B------:R-:W-:Y:S01]  /*6660*/  @P5 IMAD.IADD R5, R63, 0x1, R5 ;  /* 0x000000013f055824 */ /* 0x000fe200078e0205 */
[----:B------:R-:W-:Y:S02]  /*6670*/  CS2R R40, SRZ ;  /* 0x0000000000287805 */ /* 0x000fe4000001ff00 */
[----:B------:R-:W-:Y:S02]  /*6680*/  CS2R R44, SRZ ;  /* 0x00000000002c7805 */ /* 0x000fe4000001ff00 */
[----:B------:R-:W-:Y:S02]  /*6690*/  CS2R R34, SRZ ;  /* 0x0000000000227805 */ /* 0x000fe4000001ff00 */
[----:B------:R-:W-:Y:S02]  /*66a0*/  CS2R R32, SRZ ;  /* 0x0000000000207805 */ /* 0x000fe4000001ff00 */
[----:B------:R-:W-:Y:S02]  /*66b0*/  CS2R R38, SRZ ;  /* 0x0000000000267805 */ /* 0x000fe4000001ff00 */
[----:B------:R-:W-:Y:S01]  /*66c0*/  CS2R R36, SRZ ;  /* 0x0000000000247805 */ /* 0x000fe2000001ff00 */
[----:B------:R-:W-:Y:S06]  /*66d0*/  @P1 BRA `(.L_x_105) ;  /* 0x00000000000c1947 */ /* 0x000fec0003800000 */
[----:B------:R-:W-:Y:S04]  /*66e0*/  SHF.L.U32 R3, R62, 0x1f, RZ ;  /* 0x0000001f3e037819 */ /* 0x000fe800000006ff */
[----:B------:R-:W1:Y:S02]  /*66f0*/  SYNCS.PHASECHK.TRANS64.TRYWAIT P1, [UR44+0x80], R3 ;  /* 0x00008003ff0075a7 */ /* 0x000e64000802112c */
[----:B-1----:R-:W-:Y:S05]  /*6700*/  @!P1 BRA `(.L_x_106) ;  /* 0x0000002800fc9947 */ /* 0x002fea0003800000 */
.L_x_105:
[----:B------:R-:W-:Y:S05]  /*6710*/  BSYNC B0 ;  /* 0x0000000000007941 */ /* 0x000fea0003800000 */
.L_x_104:
[----:B------:R-:W-:Y:S01]  /*6720*/  ISETP.NE.AND P1, PT, R77, RZ, PT ;  /* 0x000000ff4d00720c */ /* 0x000fe20003f25270 */
[----:B------:R-:W-:Y:S11]  /*6730*/  HFMA2 R74, -RZ, RZ, 0, 5.9604644775390625e-08 ;  /* 0x00000001ff4a7431 */ /* 0x000ff600000001ff */
[----:B------:R-:W-:Y:S01]  /*6740*/  @!UPT UIADD3 URZ, UPT, UPT, URZ, URZ, URZ ;  /* 0x000000fffffff290 */ /* 0x000fe2000fffe0ff */
[----:B------:R-:W-:Y:S05]  /*6750*/  @P1 WARPSYNC.ALL ;  /* 0x0000000000001948 */ /* 0x000fea0003800000 */
[----:B------:R2:W4:Y:S04]  /*6760*/  @P1 LDSM.16.M88.4 R40, [R4+0x400] ;  /* 0x000400000428183b */ /* 0x0005280000000200 */
[----:B------:R2:W1:Y:S04]  /*6770*/  @P1 LDSM.16.M88.4 R44, [R5] ;  /* 0x00000000052c183b */ /* 0x0004680000000200 */
[----:B------:R2:W1:Y:S04]  /*6780*/  @P1 LDSM.16.M88.4 R32, [R75+UR44+0x400] ;  /* 0x0004002c4b20183b */ /* 0x0004680008000200 */
[----:B------:R2:W1:Y:S02]  /*6790*/  @P1 LDSM.16.M88.4 R36, [R67+0x400] ;  /* 0x000400004324183b */ /* 0x0004640000000200 */
.L_x_103:
[----:B------:R-:W-:Y:S05]  /*67a0*/  BSYNC B1 ;  /* 0x0000000000017941 */ /* 0x000fea0003800000 */
.L_x_102:
[----:B-1----:R-:W-:Y:S04]  /*67b0*/  SHF.R.U32.HI R0, RZ, 0x15, R25 ;  /* 0x00000015ff007819 */ /* 0x002fe80000011619 */
[----:B------:R-:W-:Y:S01]  /*67c0*/  LOP3.LUT P1, RZ, R0, 0x3, R53, 0x48, !PT ;  /* 0x0000000300ff7812 */ /* 0x000fe20007824835 */
[----:B------:R-:W-:Y:S01]  /*67d0*/  @!UPT UIADD3 URZ, UPT, UPT, URZ, URZ, URZ ;  /* 0x000000fffffff290 */ /* 0x000fe2000fffe0ff */
[----:B---3--:R-:W-:Y:S11]  /*67e0*/  @P0 BRA `(.L_x_107) ;  /* 0x0000000000080947 */ /* 0x008ff60003800000 */
[----:B------:R-:W1:Y:S02]  /*67f0*/  SYNCS.PHASECHK.TRANS64.TRYWAIT P0, [R71+URZ+0xf0], R2 ;  /* 0x0000f002470075a7 */ /* 0x000e6400080011ff */
[----:B-1----:R-:W-:Y:S05]  /*6800*/  @!P0 BRA `(.L_x_108) ;  /* 0x0000002800d48947 */ /* 0x002fea0003800000 */
.L_x_107:
[----:B------:R-:W-:Y:S05]  /*6810*/  @!P1 BRA `(.L_x_109) ;  /* 0x0000000000409947 */ /* 0x000fea0003800000 */
[----:B------:R-:W2:Y:S01]  /*6820*/  LDCU.64 UR8, c[0x4][0x70] ;  /* 0x01000e00ff0877ac */ /* 0x000ea20008000a00 */
[----:B------:R-:W-:Y:S01]  /*6830*/  MOV R3, 0x0 ;  /* 0x0000000000037802 */ /* 0x000fe20000000f00 */
[----:B------:R-:W-:Y:S02]  /*6840*/  HFMA2 R12, -RZ, RZ, 0, 5.9604644775390625e-08 ;  /* 0x00000001ff0c7431 */ /* 0x000fe400000001ff */
[----:B------:R-:W-:Y:S02]  /*6850*/  IMAD.MOV.U32 R8, RZ, RZ, 0x192 ;  /* 0x00000192ff087424 */ /* 0x000fe400078e00ff */
[----:B------:R-:W-:Y:S01]  /*6860*/  IMAD.MOV.U32 R13, RZ, RZ, RZ ;  /* 0x000000ffff0d7224 */ /* 0x000fe200078e00ff */
[----:B------:R-:W3:Y:S01]  /*6870*/  LDCU.64 UR6, c[0x4][0x78] ;  /* 0x01000f00ff0677ac */ /* 0x000ee20008000a00 */
[----:B-1----:R-:W1:Y:S01]  /*6880*/  LDC.64 R2, c[0x4][R3] ;  /* 0x0100000003027b82 */ /* 0x002e620000000a00 */
[----:B------:R-:W5:Y:S01]  /*6890*/  LDCU.64 UR4, c[0x4][0x10] ;  /* 0x01000200ff0477ac */ /* 0x000f620008000a00 */
[----:B--2---:R-:W-:Y:S01]  /*68a0*/  MOV R5, UR9 ;  /* 0x0000000900057c02 */ /* 0x004fe20008000f00 */
[----:B------:R-:W-:Y:S01]  /*68b0*/  IMAD.U32 R4, RZ, RZ, UR8 ;  /* 0x00000008ff047e24 */ /* 0x000fe2000f8e00ff */
[----:B---3--:R-:W-:Y:S01]  /*68c0*/  MOV R7, UR7 ;  /* 0x0000000700077c02 */ /* 0x008fe20008000f00 */
[----:B------:R-:W-:Y:S01]  /*68d0*/  IMAD.U32 R6, RZ, RZ, UR6 ;  /* 0x00000006ff067e24 */ /* 0x000fe2000f8e00ff */
[----:B-----5:R-:W-:Y:S01]  /*68e0*/  MOV R11, UR5 ;  /* 0x00000005000b7c02 */ /* 0x020fe20008000f00 */
[----:B------:R-:W-:Y:S02]  /*68f0*/  IMAD.U32 R10, RZ, RZ, UR4 ;  /* 0x00000004ff0a7e24 */ /* 0x000fe4000f8e00ff */
[----:B------:R-:W-:Y:S07]  /*6900*/  LEPC R20, `(.L_x_109) ;  /* 0x000000001014794e */ /* 0x000fee0000000000 */
[----:B-1--4-:R-:W-:Y:S05]  /*6910*/  CALL.ABS.NOINC R2 ;  /* 0x0000000002007343 */ /* 0x012fea0003c00000 */
.L_x_109:
[----:B------:R-:W-:Y:S05]  /*6920*/  WARPSYNC.ALL ;  /* 0x0000000000007948 */ /* 0x000fea0003800000 */
[----:B------:R-:W-:Y:S01]  /*6930*/  R2UR UR4, R25 ;  /* 0x00000000190472ca */ /* 0x000fe200000e0000 */
[----:B------:R-:W-:Y:S01]  /*6940*/  BSSY.RECONVERGENT B0, `(.L_x_110) ;  /* 0x000003c000007945 */ /* 0x000fe20003800200 */
[----:B------:R-:W-:Y:S02]  /*6950*/  SHF.L.U32 R73, R64, 0x2, RZ ;  /* 0x0000000240497819 */ /* 0x000fe400000006ff */
[----:B------:R-:W-:Y:S02]  /*6960*/  ISETP.NE.AND P0, PT, R65, RZ, PT ;  /* 0x000000ff4100720c */ /* 0x000fe40003f05270 */
[----:B------:R-:W-:Y:S04]  /*6970*/  IADD3 R68, PT, PT, R68, R73, RZ ;  /* 0x0000004944447210 */ /* 0x000fe80007ffe0ff */
[----:B------:R-:W-:Y:S03]  /*6980*/  IADD3 R70, PT, PT, R63, R68, RZ ;  /* 0x000000443f467210 */ /* 0x000fe60007ffe0ff */
[----:B--2---:R-:W2:Y:S02]  /*6990*/  LDTM.16dp128bit.x8 R4, tmem[UR4] ;  /* 0x00000004000479ee */ /* 0x004ea40008180000 */
[C---:B--2---:R-:W-:Y:S01]  /*69a0*/  FMUL R0, R24.reuse, R4 ;  /* 0x0000000418007220 */ /* 0x044fe20000400000 */
[C---:B-1----:R-:W-:Y:S01]  /*69b0*/  FMUL R2, R24.reuse, R5 ;  /* 0x0000000518027220 */ /* 0x042fe20000400000 */
[C---:B------:R-:W-:Y:S01]  /*69c0*/  FMUL R3, R24.reuse, R6 ;  /* 0x0000000618037220 */ /* 0x040fe20000400000 */
[C---:B------:R-:W-:Y:S01]  /*69d0*/  FMUL R7, R24.reuse, R7 ;  /* 0x0000000718077220 */ /* 0x040fe20000400000 */
[C---:B------:R-:W-:Y:S01]  /*69e0*/  FFMA R28, R27.reuse, R32, R0 ;  /* 0x000000201b1c7223 */ /* 0x040fe20000000000 */
        /* <DEDUP_REMOVED lines=10> */
[----:B------:R1:W-:Y:S01]  /*6a90*/  STSM.16.M88.4 [R69+0x400], R28 ;  /* 0x0004001c45007844 */ /* 0x0003e20000000200 */
[C---:B------:R-:W-:Y:S01]  /*6aa0*/  FMUL R9, R24.reuse, R13 ;  /* 0x0000000d18097220 */ /* 0x040fe20000400000 */
[C---:B------:R-:W-:Y:S01]  /*6ab0*/  FFMA R6, R27.reuse, R38, R6 ;  /* 0x000000261b067223 */ /* 0x040fe20000000006 */
[C---:B------:R-:W-:Y:S01]  /*6ac0*/  FMUL R10, R24.reuse, R14 ;  /* 0x0000000e180a7220 */ /* 0x040fe20000400000 */
[C---:B------:R-:W-:Y:S01]  /*6ad0*/  FFMA R7, R27.reuse, R39, R11 ;  /* 0x000000271b077223 */ /* 0x040fe2000000000b */
[C---:B------:R-:W-:Y:S01]  /*6ae0*/  FMUL R15, R24.reuse, R15 ;  /* 0x0000000f180f7220 */ /* 0x040fe20000400000 */
[C---:B----4-:R-:W-:Y:S01]  /*6af0*/  FFMA R8, R27.reuse, R40, R8 ;  /* 0x000000281b087223 */ /* 0x050fe20000000008 */
[C---:B------:R-:W-:Y:S01]  /*6b00*/  FMUL R12, R24.reuse, R16 ;  /* 0x00000010180c7220 */ /* 0x040fe20000400000 */
[C---:B------:R-:W-:Y:S01]  /*6b10*/  FFMA R9, R27.reuse, R41, R9 ;  /* 0x000000291b097223 */ /* 0x040fe20000000009 */
[----:B------:R1:W-:Y:S01]  /*6b20*/  STSM.16.M88.4 [R67+0x400], R4 ;  /* 0x0004000443007844 */ /* 0x0003e20000000200 */
[C---:B------:R-:W-:Y:S01]  /*6b30*/  FMUL R13, R24.reuse, R17 ;  /* 0x00000011180d7220 */ /* 0x040fe20000400000 */
[C---:B------:R-:W-:Y:S01]  /*6b40*/  FFMA R10, R27.reuse, R42, R10 ;  /* 0x0000002a1b0a7223 */ /* 0x040fe2000000000a */
[C---:B------:R-:W-:Y:S01]  /*6b50*/  FMUL R14, R24.reuse, R18 ;  /* 0x00000012180e7220 */ /* 0x040fe20000400000 */
[C---:B------:R-:W-:Y:S01]  /*6b60*/  FFMA R11, R27.reuse, R43, R15 ;  /* 0x0000002b1b0b7223 */ /* 0x040fe2000000000f */
[----:B------:R-:W-:Y:S01]  /*6b70*/  FMUL R19, R24, R19 ;  /* 0x0000001318137220 */ /* 0x000fe20000400000 */
[C---:B------:R-:W-:Y:S01]  /*6b80*/  FFMA R12, R27.reuse, R44, R12 ;  /* 0x0000002c1b0c7223 */ /* 0x040fe2000000000c */
[C---:B------:R-:W-:Y:S01]  /*6b90*/  FFMA R13, R27.reuse, R45, R13 ;  /* 0x0000002d1b0d7223 */ /* 0x040fe2000000000d */
[C---:B------:R-:W-:Y:S01]  /*6ba0*/  FFMA R14, R27.reuse, R46, R14 ;  /* 0x0000002e1b0e7223 */ /* 0x040fe2000000000e */
[----:B------:R1:W-:Y:S01]  /*6bb0*/  STSM.16.M88.4 [R68], R8 ;  /* 0x0000000844007844 */ /* 0x0003e20000000200 */
[----:B------:R-:W-:Y:S05]  /*6bc0*/  FFMA R15, R27, R47, R19 ;  /* 0x0000002f1b0f7223 */ /* 0x000fea0000000013 */
[----:B------:R1:W-:Y:S01]  /*6bd0*/  STSM.16.M88.4 [R70], R12 ;  /* 0x0000000c46007844 */ /* 0x0003e20000000200 */
[----:B------:R-:W-:Y:S01]  /*6be0*/  @!PT LDS RZ, [RZ] ;  /* 0x00000000fffff984 */ /* 0x000fe20000000800 */
[----:B------:R-:W-:Y:S01]  /*6bf0*/  @!PT LDS RZ, [RZ] ;  /* 0x00000000fffff984 */ /* 0x000fe20000000800 */
[----:B------:R-:W-:Y:S01]  /*6c00*/  @!PT LDS RZ, [RZ] ;  /* 0x00000000fffff984 */ /* 0x000fe20000000800 */
[----:B------:R-:W-:Y:S01]  /*6c10*/  @!PT LDS RZ, [RZ] ;  /* 0x00000000fffff984 */ /* 0x000fe20000000800 */
[----:B------:R2:W-:Y:S06]  /*6c20*/  MEMBAR.ALL.CTA ;  /* 0x0000000000007992 */ /* 0x0005ec0000008000 */
[----:B--2---:R-:W2:Y:S02]  /*6c30*/  FENCE.VIEW.ASYNC.S ;  /* 0x00000000000073c6 */ /* 0x004ea40000000000 */
[----:B--2---:R-:W-:Y:S06]  /*6c40*/  BAR.SYNC.DEFER_BLOCKING 0x1, 0x80 ;  /* 0x0042000000007b1d */ /* 0x004fec0000010000 */
[----:B------:R-:W-:Y:S05]  /*6c50*/  @P0 BRA `(.L_x_111) ;  /* 0x0000000000280947 */ /* 0x000fea0003800000 */
[----:B------:R-:W2:Y:S01]  /*6c60*/  LDCU.64 UR6, c[0x0][0x348] ;  /* 0x00006900ff0677ac */ /* 0x000ea20008000a00 */
[----:B------:R-:W-:Y:S01]  /*6c70*/  UIADD3 UR4, UPT, UPT, UR44, 0x400, URZ ;  /* 0x000004002c047890 */ /* 0x000fe2000fffe0ff */
[----:B------:R-:W-:Y:S05]  /*6c80*/  UMOV UR51, UR36 ;  /* 0x0000002400337c82 */ /* 0x000fea0008000000 */
[----:B------:R-:W-:Y:S04]  /*6c90*/  MOV R57, UR4 ;  /* 0x0000000400397c02 */ /* 0x000fe80008000f00 */
[----:B------:R-:W-:Y:S01]  /*6ca0*/  R2UR UR48, R57 ;  /* 0x00000000393072ca */ /* 0x000fe200000e0000 */
[----:B--2---:R-:W-:Y:S04]  /*6cb0*/  UIADD3 UR4, UP0, UPT, UR6, 0x680, URZ ;  /* 0x0000068006047890 */ /* 0x004fe8000ff1e0ff */
[----:B------:R-:W-:Y:S09]  /*6cc0*/  UIADD3.X UR5, UPT, UPT, URZ, UR7, URZ, UP0, !UPT ;  /* 0x00000007ff057290 */ /* 0x000ff200087fe4ff */
[----:B------:R2:W-:Y:S01]  /*6cd0*/  UTMASTG.3D [UR48], [UR4] ;  /* 0x00000030040073b5 */ /* 0x0005e20008010000 */
[----:B------:R0:W-:Y:S01]  /*6ce0*/  UTMACMDFLUSH ;  /* 0x00000000000079b7 */ /* 0x0001e20000000000 */
[----:B--2---:R-:W-:Y:S04]  /*6cf0*/  DEPBAR.LE SB0, 0x1 ;  /* 0x000080400000791a */ /* 0x004fe80000000000 */
.L_x_111:
[----:B------:R-:W-:Y:S05]  /*6d00*/  BSYNC.RECONVERGENT B0 ;  /* 0x0000000000007941 */ /* 0x000fea0003800200 */
.L_x_110:
[----:B------:R-:W-:Y:S01]  /*6d10*/  BAR.SYNC.DEFER_BLOCKING 0x1, 0x80 ;  /* 0x0042000000007b1d */ /* 0x000fe20000010000 */
[----:B------:R-:W-:Y:S01]  /*6d20*/  ISETP.NE.AND P1, PT, R66, RZ, PT ;  /* 0x000000ff4200720c */ /* 0x000fe20003f25270 */
[----:B------:R-:W-:Y:S01]  /*6d30*/  UISETP.NE.AND UP0, UPT, UR47, URZ, UPT ;  /* 0x000000ff2f00728c */ /* 0x000fe2000bf05270 */
[----:B------:R-:W-:Y:S11]  /*6d40*/  LEA R2, R74, UR44, 0x3 ;  /* 0x0000002c4a027c11 */ /* 0x000ff6000f8e18ff */
[----:B-1----:R-:W-:Y:S01]  /*6d50*/  @P1 SHF.L.U32 R4, R62, 0x1f, RZ ;  /* 0x0000001f3e041819 */ /* 0x002fe200000006ff */
[----:B------:R-:W-:Y:S06]  /*6d60*/  BRA.U !UP0, `(.L_x_112) ;  /* 0x0000000108247547 */ /* 0x000fec000b800000 */
[----:B------:R-:W1:Y:S01]  /*6d70*/  S2R R0, SR_CgaCtaId ;  /* 0x0000000000007919 */ /* 0x000e620000008800 */
[----:B------:R-:W-:Y:S01]  /*6d80*/  IMAD.U32 R3, RZ, RZ, UR46 ;  /* 0x0000002eff037e24 */ /* 0x000fe2000f8e00ff */
[----:B------:R-:W-:Y:S04]  /*6d90*/  UIADD3 UR4, UPT, UPT, UR46, 0x1, URZ ;  /* 0x000000012e047890 */ /* 0x000fe8000fffe0ff */
[----:B------:R-:W-:Y:S01]  /*6da0*/  @P1 LEA R3, R3, UR44, 0x3 ;  /* 0x0000002c03031c11 */ /* 0x000fe2000f8e18ff */
[----:B------:R-:W-:Y:S04]  /*6db0*/  UISETP.NE.AND UP0, UPT, UR4, 0x4, UPT ;  /* 0x000000040400788c */ /* 0x000fe8000bf05270 */
[----:B------:R-:W-:Y:S01]  /*6dc0*/  @P1 VIADD R3, R3, 0xa0 ;  /* 0x000000a003031836 */ /* 0x000fe20000000000 */
[----:B------:R-:W-:Y:S04]  /*6dd0*/  USEL UR46, UR4, URZ, UP0 ;  /* 0x000000ff042e7287 */ /* 0x000fe80008000000 */
[----:B-1----:R-:W-:Y:S04]  /*6de0*/  @P1 PRMT R0, R0, 0x654, R3 ;  /* 0x0000065400001816 */ /* 0x002fe80000000003 */
[----:B------:R1:W-:Y:S04]  /*6df0*/  @P1 SYNCS.ARRIVE.TRANS64.RED.A1T0 RZ, [R0+URZ], RZ ;  /* 0x000000ff00ff19a7 */ /* 0x0003e800081004ff */
.L_x_112:
[----:B------:R-:W2:Y:S01]  /*6e00*/  @P1 SYNCS.PHASECHK.TRANS64.TRYWAIT P0, [R2+URZ+0x80], R4 ;  /* 0x00008004020015a7 */ /* 0x000ea200080011ff */
[----:B------:R-:W-:Y:S01]  /*6e10*/  BSSY B1, `(.L_x_113) ;  /* 0x0000017000017945 */ /* 0x000fe20003800000 */
[----:B--2---:R-:W-:Y:S03]  /*6e20*/  @P1 SEL R76, RZ, 0x1, !P0 ;  /* 0x00000001ff4c1807 */ /* 0x004fe60004000000 */
[----:B------:R-:W-:Y:S05]  /*6e30*/  @!P1 BRA `(.L_x_114) ;  /* 0x0000000000509947 */ /* 0x000fea0003800000 */
[----:B------:R-:W-:Y:S01]  /*6e40*/  ISETP.NE.AND P1, PT, R77, RZ, PT ;  /* 0x000000ff4d00720c */ /* 0x000fe20003f25270 */
[----:B------:R-:W-:Y:S01]  /*6e50*/  BSSY B0, `(.L_x_115) ;  /* 0x000000a000007945 */ /* 0x000fe20003800000 */
[----:B------:R-:W-:Y:S11]  /*6e60*/  ISETP.NE.AND P0, PT, R76, RZ, PT ;  /* 0x000000ff4c00720c */ /* 0x000ff60003f05270 */
[----:B------:R-:W-:Y:S04]  /*6e70*/  @P1 IMAD R5, R74, 0x2000, R75 ;  /* 0x000020004a051824 */ /* 0x000fe800078e024b */
[----:B------:R-:W-:Y:S05]  /*6e80*/  @P1 VIADD R4, R5, UR44 ;  /* 0x0000002c05041c36 */ /* 0x000fea0008000000 */
[----:B------:R-:W-:Y:S01]  /*6e90*/  @P1 IADD3 R3, PT, PT, R73, R4, RZ ;  /* 0x0000000449031210 */ /* 0x000fe20007ffe0ff */
[----:B------:R-:W-:Y:S01]  /*6ea0*/  @P1 IMAD.IADD R4, R63, 0x1, R4 ;  /* 0x000000013f041824 */ /* 0x000fe200078e0204 */
[----:B------:R-:W-:Y:S06]  /*6eb0*/  @P0 BRA `(.L_x_116) ;  /* 0x00000000000c0947 */ /* 0x000fec0003800000 */
[----:B-1----:R-:W-:Y:S04]  /*6ec0*/  SHF.L.U32 R0, R62, 0x1f, RZ ;  /* 0x0000001f3e007819 */ /* 0x002fe800000006ff */
[----:B------:R-:W1:Y:S02]  /*6ed0*/  SYNCS.PHASECHK.TRANS64.TRYWAIT P0, [R2+URZ+0x80], R0 ;  /* 0x00008000020075a7 */ /* 0x000e6400080011ff */
[----:B-1----:R-:W-:Y:S05]  /*6ee0*/  @!P0 BRA `(.L_x_117) ;  /* 0x0000002400308947 */ /* 0x002fea0003800000 */
.L_x_116:
[----:B------:R-:W-:Y:S05]  /*6ef0*/  BSYNC B0 ;  /* 0x0000000000007941 */ /* 0x000fea0003800000 */
.L_x_115:
[----:B------:R-:W-:Y:S02]  /*6f00*/  ISETP.NE.AND P0, PT, R77, RZ, PT ;  /* 0x000000ff4d00720c */ /* 0x000fe40003f05270 */
[----:B------:R-:W-:Y:S11]  /*6f10*/  IADD3 R74, PT, PT, R74, 0x1, RZ ;  /* 0x000000014a4a7810 */ /* 0x000ff60007ffe0ff */
[----:B-1----:R-:W-:Y:S01]  /*6f20*/  @P0 IMAD.IADD R0, R63, 0x1, R3 ;  /* 0x000000013f000824 */ /* 0x002fe200078e0203 */
[----:B------:R-:W-:Y:S05]  /*6f30*/  @P0 WARPSYNC.ALL ;  /* 0x0000000000000948 */ /* 0x000fea0003800000 */
[----:B------:R2:W3:Y:S04]  /*6f40*/  @P0 LDSM.16.M88.4 R32, [R5+UR44+0x400] ;  /* 0x0004002c0520083b */ /* 0x0004e80008000200 */
[----:B------:R2:W4:Y:S04]  /*6f50*/  @P0 LDSM.16.M88.4 R36, [R4+0x400] ;  /* 0x000400000424083b */ /* 0x0005280000000200 */
[----:B------:R2:W1:Y:S04]  /*6f60*/  @P0 LDSM.16.M88.4 R40, [R3+0x400] ;  /* 0x000400000328083b */ /* 0x0004680000000200 */
[----:B------:R2:W1:Y:S02]  /*6f70*/  @P0 LDSM.16.M88.4 R44, [R0+0x400] ;  /* 0x00040000002c083b */ /* 0x0004640000000200 */
.L_x_114:
[----:B------:R-:W-:Y:S05]  /*6f80*/  BSYNC B1 ;  /* 0x0000000000017941 */ /* 0x000fea0003800000 */
.L_x_113:
[----:B-12---:R-:W-:Y:S05]  /*6f90*/  VIADD R0, R25, 0x20 ;  /* 0x0000002019007836 */ /* 0x006fea0000000000 */
[----:B------:R-:W-:Y:S04]  /*6fa0*/  SHF.R.U32.HI R0, RZ, 0x15, R0 ;  /* 0x00000015ff007819 */ /* 0x000fe80000011600 */
[----:B------:R-:W-:Y:S11]  /*6fb0*/  LOP3.LUT P0, RZ, R0, 0x3, R53, 0x48, !PT ;  /* 0x0000000300ff7812 */ /* 0x000ff60007804835 */
[----:B------:R-:W-:Y:S02]  /*6fc0*/  @!UPT UIADD3 URZ, UPT, UPT, URZ, URZ, URZ ;  /* 0x000000fffffff290 */ /* 0x000fe4000fffe0ff */
[----:B------:R-:W-:Y:S05]  /*6fd0*/  @!P0 BRA `(.L_x_118) ;  /* 0x0000000000408947 */ /* 0x000fea0003800000 */
[----:B------:R-:W1:Y:S01]  /*6fe0*/  LDCU.64 UR8, c[0x4][0x70] ;  /* 0x01000e00ff0877ac */ /* 0x000e620008000a00 */
[----:B------:R-:W-:Y:S01]  /*6ff0*/  MOV R3, 0x0 ;  /* 0x0000000000037802 */ /* 0x000fe20000000f00 */
[----:B------:R-:W-:Y:S02]  /*7000*/  HFMA2 R12, -RZ, RZ, 0, 5.9604644775390625e-08 ;  /* 0x00000001ff0c7431 */ /* 0x000fe400000001ff */
[----:B------:R-:W-:Y:S02]  /*7010*/  IMAD.MOV.U32 R8, RZ, RZ, 0x192 ;  /* 0x00000192ff087424 */ /* 0x000fe400078e00ff */
[----:B------:R-:W-:Y:S01]  /*7020*/  IMAD.MOV.U32 R13, RZ, RZ, RZ ;  /* 0x000000ffff0d7224 */ /* 0x000fe200078e00ff */
[----:B------:R-:W2:Y:S01]  /*7030*/  LDCU.64 UR6, c[0x4][0x78] ;  /* 0x01000f00ff0677ac */ /* 0x000ea20008000a00 */
[----:B------:R-:W3:Y:S01]  /*7040*/  LDC.64 R2, c[0x4][R3] ;  /* 0x0100000003027b82 */ /* 0x000ee20000000a00 */
[----:B------:R-:W5:Y:S01]  /*7050*/  LDCU.64 UR4, c[0x4][0x10] ;  /* 0x01000200ff0477ac */ /* 0x000f620008000a00 */
[----:B-1----:R-:W-:Y:S01]  /*7060*/  MOV R5, UR9 ;  /* 0x0000000900057c02 */ /* 0x002fe20008000f00 */
[----:B------:R-:W-:Y:S01]  /*7070*/  IMAD.U32 R4, RZ, RZ, UR8 ;  /* 0x00000008ff047e24 */ /* 0x000fe2000f8e00ff */
[----:B--2---:R-:W-:Y:S01]  /*7080*/  MOV R7, UR7 ;  /* 0x0000000700077c02 */ /* 0x004fe20008000f00 */
[----:B------:R-:W-:Y:S01]  /*7090*/  IMAD.U32 R6, RZ, RZ, UR6 ;  /* 0x00000006ff067e24 */ /* 0x000fe2000f8e00ff */
[----:B-----5:R-:W-:Y:S01]  /*70a0*/  MOV R11, UR5 ;  /* 0x00000005000b7c02 */ /* 0x020fe20008000f00 */
[----:B------:R-:W-:Y:S02]  /*70b0*/  IMAD.U32 R10, RZ, RZ, UR4 ;  /* 0x00000004ff0a7e24 */ /* 0x000fe4000f8e00ff */
[----:B------:R-:W-:Y:S07]  /*70c0*/  LEPC R20, `(.L_x_118) ;  /* 0x000000001014794e */ /* 0x000fee0000000000 */
[----:B---34-:R-:W-:Y:S05]  /*70d0*/  CALL.ABS.NOINC R2 ;  /* 0x0000000002007343 */ /* 0x018fea0003c00000 */
.L_x_118:
[----:B------:R-:W1:Y:S01]  /*70e0*/  S2R R72, SR_CgaCtaId ;  /* 0x0000000000487919 */ /* 0x000e620000008800 */
[----:B------:R-:W-:Y:S05]  /*70f0*/  WARPSYNC.ALL ;  /* 0x0000000000007948 */ /* 0x000fea0003800000 */
[----:B------:R-:W-:Y:S01]  /*7100*/  R2UR UR4, R25 ;  /* 0x00000000190472ca */ /* 0x000fe200000e0000 */
[----:B------:R-:W-:Y:S01]  /*7110*/  BSSY.RECONVERGENT B0, `(.L_x_119) ;  /* 0x0000040000007945 */ /* 0x000fe20003800200 */
[----:B------:R-:W-:Y:S02]  /*7120*/  ISETP.NE.AND P6, PT, R66, RZ, PT ;  /* 0x000000ff4200720c */ /* 0x000fe40003fc5270 */
[----:B------:R-:W-:Y:S02]  /*7130*/  ISETP.NE.AND P0, PT, R65, RZ, PT ;  /* 0x000000ff4100720c */ /* 0x000fe40003f05270 */
[----:B------:R-:W-:Y:S07]  /*7140*/  MOV R20, UR46 ;  /* 0x0000002e00147c02 */ /* 0x000fee0008000f00 */
[----:B------:R-:W2:Y:S02]  /*7150*/  LDTM.16dp128bit.x8 R4, tmem[UR4+0x20] ;  /* 0x00002004000479ee */ /* 0x000ea40008180000 */
[----:B------:R-:W-:Y:S04]  /*7160*/  @P6 LEA R20, R20, UR44, 0x3 ;  /* 0x0000002c14146c11 */ /* 0x000fe8000f8e18ff */
[----:B------:R-:W-:Y:S01]  /*7170*/  @P6 IADD3 R20, PT, PT, R20, 0xa0, RZ ;  /* 0x000000a014146810 */ /* 0x000fe20007ffe0ff */
[C---:B--2---:R-:W-:Y:S01]  /*7180*/  FMUL R0, R24.reuse, R4 ;  /* 0x0000000418007220 */ /* 0x044fe20000400000 */
[C---:B------:R-:W-:Y:S01]  /*7190*/  FMUL R2, R24.reuse, R5 ;  /* 0x0000000518027220 */ /* 0x040fe20000400000 */
[C---:B------:R-:W-:Y:S01]  /*71a0*/  FMUL R3, R24.reuse, R6 ;  /* 0x0000000618037220 */ /* 0x040fe20000400000 */
[C---:B------:R-:W-:Y:S01]  /*71b0*/  FMUL R7, R24.reuse, R7 ;  /* 0x0000000718077220 */ /* 0x040fe20000400000 */
[C---:B---3--:R-:W-:Y:S01]  /*71c0*/  FFMA R28, R27.reuse, R32, R0 ;  /* 0x000000201b1c7223 */ /* 0x048fe20000000000 */
[C---:B------:R-:W-:Y:S01]  /*71d0*/  FMUL R4, R24.reuse, R8 ;  /* 0x0000000818047220 */ /* 0x040fe20000400000 */
[C---:B------:R-:W-:Y:S01]  /*71e0*/  FFMA R29, R27.reuse, R33, R2 ;  /* 0x000000211b1d7223 */ /* 0x040fe20000000002 */
        /* <DEDUP_REMOVED lines=26> */
[----:B------:R2:W-:Y:S01]  /*7390*/  STSM.16.M88.4 [R68+0x2000], R8 ;  /* 0x0020000844007844 */ /* 0x0005e20000000200 */
[----:B------:R-:W-:Y:S01]  /*73a0*/  FFMA R19, R27, R47, R12 ;  /* 0x0000002f1b137223 */ /* 0x000fe2000000000c */
[----:B------:R-:W-:Y:S02]  /*73b0*/  LEA R0, R74, UR44, 0x3 ;  /* 0x0000002c4a007c11 */ /* 0x000fe4000f8e18ff */
[----:B------:R-:W-:Y:S02]  /*73c0*/  @P6 SHF.L.U32 R2, R62, 0x1f, RZ ;  /* 0x0000001f3e026819 */ /* 0x000fe400000006ff */
[----:B------:R2:W-:Y:S01]  /*73d0*/  STSM.16.M88.4 [R70+0x2000], R16 ;  /* 0x0020001046007844 */ /* 0x0005e20000000200 */
[----:B-1----:R-:W-:Y:S01]  /*73e0*/  @P6 PRMT R20, R72, 0x654, R20 ;  /* 0x0000065448146816 */ /* 0x002fe20000000014 */
[----:B------:R-:W-:Y:S01]  /*73f0*/  @!PT LDS RZ, [RZ] ;  /* 0x00000000fffff984 */ /* 0x000fe20000000800 */
[----:B------:R-:W-:Y:S01]  /*7400*/  @!PT LDS RZ, [RZ] ;  /* 0x00000000fffff984 */ /* 0x000fe20000000800 */
[----:B------:R-:W-:Y:S01]  /*7410*/  @!PT LDS RZ, [RZ] ;  /* 0x00000000fffff984 */ /* 0x000fe20000000800 */
[----:B------:R-:W-:Y:S01]  /*7420*/  @!PT LDS RZ, [RZ] ;  /* 0x00000000fffff984 */ /* 0x000fe20000000800 */
[----:B------:R1:W-:Y:S06]  /*7430*/  MEMBAR.ALL.CTA ;  /* 0x0000000000007992 */ /* 0x0003ec0000008000 */
[----:B-1----:R-:W1:Y:S02]  /*7440*/  FENCE.VIEW.ASYNC.S ;  /* 0x00000000000073c6 */ /* 0x002e640000000000 */
[----:B-1----:R-:W-:Y:S06]  /*7450*/  BAR.SYNC.DEFER_BLOCKING 0x1, 0x80 ;  /* 0x0042000000007b1d */ /* 0x002fec0000010000 */
[----:B------:R-:W-:Y:S05]  /*7460*/  @P0 BRA `(.L_x_120) ;  /* 0x0000000000280947 */ /* 0x000fea0003800000 */
[----:B------:R-:W1:Y:S01]  /*7470*/  LDCU.64 UR6, c[0x0][0x348] ;  /* 0x00006900ff0677ac */ /* 0x000e620008000a00 */
[----:B------:R-:W-:Y:S02]  /*7480*/  UIADD3 UR9, UPT, UPT, UR49, 0x20, URZ ;  /* 0x0000002031097890 */ /* 0x000fe4000fffe0ff */
[----:B------:R-:W-:Y:S01]  /*7490*/  UIADD3 UR8, UPT, UPT, UR44, 0x2400, URZ ;  /* 0x000024002c087890 */ /* 0x000fe2000fffe0ff */
[----:B------:R-:W-:Y:S01]  /*74a0*/  UMOV UR10, UR50 ;  /* 0x00000032000a7c82 */ /* 0x000fe20008000000 */
[----:B------:R-:W-:Y:S01]  /*74b0*/  UMOV UR11, UR36 ;  /* 0x00000024000b7c82 */ /* 0x000fe20008000000 */
[----:B-1----:R-:W-:Y:S04]  /*74c0*/  UIADD3 UR4, UP0, UPT, UR6, 0x680, URZ ;  /* 0x0000068006047890 */ /* 0x002fe8000ff1e0ff */
[----:B------:R-:W-:Y:S09]  /*74d0*/  UIADD3.X UR5, UPT, UPT, URZ, UR7, URZ, UP0, !UPT ;  /* 0x00000007ff057290 */ /* 0x000ff200087fe4ff */
[----:B------:R1:W-:Y:S01]  /*74e0*/  UTMASTG.3D [UR8], [UR4] ;  /* 0x00000008040073b5 */ /* 0x0003e20008010000 */
[----:B------:R0:W-:Y:S01]  /*74f0*/  UTMACMDFLUSH ;  /* 0x00000000000079b7 */ /* 0x0001e20000000000 */
[----:B-1----:R-:W-:Y:S04]  /*7500*/  DEPBAR.LE SB0, 0x1 ;  /* 0x000080400000791a */ /* 0x002fe80000000000 */
.L_x_120:
[----:B------:R-:W-:Y:S05]  /*7510*/  BSYNC.RECONVERGENT B0 ;  /* 0x0000000000007941 */ /* 0x000fea0003800200 */
.L_x_119:
[----:B------:R-:W-:Y:S01]  /*7520*/  BAR.SYNC.DEFER_BLOCKING 0x1, 0x80 ;  /* 0x0042000000007b1d */ /* 0x000fe20000010000 */
[----:B------:R-:W-:Y:S04]  /*7530*/  UIADD3 UR4, UPT, UPT, UR46, 0x1, URZ ;  /* 0x000000012e047890 */ /* 0x000fe8000fffe0ff */
[----:B------:R-:W-:Y:S04]  /*7540*/  UISETP.NE.AND UP0, UPT, UR4, 0x4, UPT ;  /* 0x000000040400788c */ /* 0x000fe8000bf05270 */
[----:B------:R-:W-:Y:S01]  /*7550*/  USEL UR45, UR4, URZ, UP0 ;  /* 0x000000ff042d7287 */ /* 0x000fe20008000000 */
[----:B------:R1:W-:Y:S01]  /*7560*/  @P6 SYNCS.ARRIVE.TRANS64.RED.A1T0 RZ, [R20+URZ], RZ ;  /* 0x000000ff14ff69a7 */ /* 0x0003e200081004ff */
[----:B------:R-:W-:Y:S01]  /*7570*/  BSSY B1, `(.L_x_121) ;  /* 0x0000018000017945 */ /* 0x000fe20003800000 */
[----:B------:R-:W3:Y:S02]  /*7580*/  @P6 SYNCS.PHASECHK.TRANS64.TRYWAIT P0, [R0+URZ+0x80], R2 ;  /* 0x00008002000065a7 */ /* 0x000ee400080011ff */
[----:B---3--:R-:W-:Y:S01]  /*7590*/  @P6 SEL R76, RZ, 0x1, !P0 ;  /* 0x00000001ff4c6807 */ /* 0x008fe20004000000 */
[----:B-1----:R-:W-:Y:S06]  /*75a0*/  @!P6 BRA `(.L_x_122) ;  /* 0x000000000050e947 */ /* 0x002fec0003800000 */
[----:B------:R-:W-:Y:S01]  /*75b0*/  ISETP.NE.AND P1, PT, R77, RZ, PT ;  /* 0x000000ff4d00720c */ /* 0x000fe20003f25270 */
[----:B------:R-:W-:Y:S01]  /*75c0*/  BSSY B0, `(.L_x_123) ;  /* 0x000000a000007945 */ /* 0x000fe20003800000 */
[----:B------:R-:W-:Y:S11]  /*75d0*/  ISETP.NE.AND P0, PT, R76, RZ, PT ;  /* 0x000000ff4c00720c */ /* 0x000ff60003f05270 */
[----:B--2---:R-:W-:Y:S04]  /*75e0*/  @P1 IMAD R4, R74, 0x2000, R75 ;  /* 0x000020004a041824 */ /* 0x004fe800078e024b */
[----:B------:R-:W-:Y:S05]  /*75f0*/  @P1 VIADD R3, R4, UR44 ;  /* 0x0000002c04031c36 */ /* 0x000fea0008000000 */
[----:B------:R-:W-:Y:S01]  /*7600*/  @P1 IADD3 R2, PT, PT, R73, R3, RZ ;  /* 0x0000000349021210 */ /* 0x000fe20007ffe0ff */
[----:B------:R-:W-:Y:S01]  /*7610*/  @P1 IMAD.IADD R3, R63, 0x1, R3 ;  /* 0x000000013f031824 */ /* 0x000fe200078e0203 */
[----:B------:R-:W-:Y:S06]  /*7620*/  @P0 BRA `(.L_x_124) ;  /* 0x00000000000c0947 */ /* 0x000fec0003800000 */
[----:B------:R-:W-:Y:S04]  /*7630*/  SHF.L.U32 R5, R62, 0x1f, RZ ;  /* 0x0000001f3e057819 */ /* 0x000fe800000006ff */
[----:B------:R-:W1:Y:S02]  /*7640*/  SYNCS.PHASECHK.TRANS64.TRYWAIT P0, [R0+URZ+0x80], R5 ;  /* 0x00008005000075a7 */ /* 0x000e6400080011ff */
[----:B-1----:R-:W-:Y:S05]  /*7650*/  @!P0 BRA `(.L_x_125) ;  /* 0x0000001c00688947 */ /* 0x002fea0003800000 */
.L_x_124:
[----:B------:R-:W-:Y:S05]  /*7660*/  BSYNC B0 ;  /* 0x0000000000007941 */ /* 0x000fea0003800000 */
.L_x_123:
[----:B------:R-:W-:Y:S02]  /*7670*/  ISETP.NE.AND P0, PT, R77, RZ, PT ;  /* 0x000000ff4d00720c */ /* 0x000fe40003f05270 */
[----:B------:R-:W-:Y:S11]  /*7680*/  IADD3 R74, PT, PT, R74, 0x1, RZ ;  /* 0x000000014a4a7810 */ /* 0x000ff60007ffe0ff */
[----:B-1----:R-:W-:Y:S01]  /*7690*/  @P0 IMAD.IADD R0, R63, 0x1, R2 ;  /* 0x000000013f000824 */ /* 0x002fe200078e0202 */
[----:B------:R-:W-:Y:S05]  /*76a0*/  @P0 WARPSYNC.ALL ;  /* 0x0000000000000948 */ /* 0x000fea0003800000 */
[----:B------:R1:W3:Y:S04]  /*76b0*/  @P0 LDSM.16.M88.4 R32, [R4+UR44+0x400] ;  /* 0x0004002c0420083b */ /* 0x0002e80008000200 */
[----:B------:R1:W4:Y:S04]  /*76c0*/  @P0 LDSM.16.M88.4 R36, [R3+0x400] ;  /* 0x000400000324083b */ /* 0x0003280000000200 */
[----:B------:R1:W2:Y:S04]  /*76d0*/  @P0 LDSM.16.M88.4 R40, [R2+0x400] ;  /* 0x000400000228083b */ /* 0x0002a80000000200 */
[----:B------:R1:W1:Y:S02]  /*76e0*/  @P0 LDSM.16.M88.4 R44, [R0+0x400] ;  /* 0x00040000002c083b */ /* 0x0002640000000200 */
.L_x_122:
[----:B------:R-:W-:Y:S05]  /*76f0*/  BSYNC B1 ;  /* 0x0000000000017941 */ /* 0x000fea0003800000 */
.L_x_121:
[----:B-1----:R-:W-:Y:S05]  /*7700*/  VIADD R0, R25, 0x40 ;  /* 0x0000004019007836 */ /* 0x002fea0000000000 */
[----:B------:R-:W-:Y:S04]  /*7710*/  SHF.R.U32.HI R0, RZ, 0x15, R0 ;  /* 0x00000015ff007819 */ /* 0x000fe80000011600 */
[----:B------:R-:W-:Y:S11]  /*7720*/  LOP3.LUT P0, RZ, R0, 0x3, R53, 0x48, !PT ;  /* 0x0000000300ff7812 */ /* 0x000ff60007804835 */
[----:B------:R-:W-:Y:S02]  /*7730*/  @!UPT UIADD3 URZ, UPT, UPT, URZ, URZ, URZ ;  /* 0x000000fffffff290 */ /* 0x000fe4000fffe0ff */
[----:B------:R-:W-:Y:S05]  /*7740*/  @!P0 BRA `(.L_x_126) ;  /* 0x0000000000408947 */ /* 0x000fea0003800000 */
[----:B------:R-:W1:Y:S01]  /*7750*/  LDCU.64 UR8, c[0x4][0x70] ;  /* 0x01000e00ff0877ac */ /* 0x000e620008000a00 */
[----:B------:R-:W-:Y:S01]  /*7760*/  MOV R3, 0x0 ;  /* 0x0000000000037802 */ /* 0x000fe20000000f00 */
[----:B------:R-:W-:Y:S02]  /*7770*/  HFMA2 R12, -RZ, RZ, 0, 5.9604644775390625e-08 ;  /* 0x00000001ff0c7431 */ /* 0x000fe400000001ff */
[----:B--2---:R-:W-:Y:S02]  /*7780*/  IMAD.MOV.U32 R8, RZ, RZ, 0x192 ;  /* 0x00000192ff087424 */ /* 0x004fe400078e00ff */
        /* <DEDUP_REMOVED lines=12> */
.L_x_126:
[----:B------:R-:W-:Y:S05]  /*7850*/  WARPSYNC.ALL ;  /* 0x0000000000007948 */ /* 0x000fea0003800000 */
[----:B------:R-:W-:Y:S01]  /*7860*/  R2UR UR4, R25 ;  /* 0x00000000190472ca */ /* 0x000fe200000e0000 */
[----:B------:R-:W-:Y:S01]  /*7870*/  BSSY.RECONVERGENT B0, `(.L_x_127) ;  /* 0x0000040000007945 */ /* 0x000fe20003800200 */
[----:B------:R-:W-:Y:S02]  /*7880*/  ISETP.NE.AND P6, PT, R66, RZ, PT ;  /* 0x000000ff4200720c */ /* 0x000fe40003fc5270 */
[----:B------:R-:W-:Y:S02]  /*7890*/  ISETP.NE.AND P0, PT, R65, RZ, PT ;  /* 0x000000ff4100720c */ /* 0x000fe40003f05270 */
[----:B------:R-:W-:Y:S07]  /*78a0*/  MOV R20, UR45 ;  /* 0x0000002d00147c02 */ /* 0x000fee0008000f00 */
[----:B--2---:R-:W1:Y:S02]  /*78b0*/  LDTM.16dp128bit.x8 R4, tmem[UR4+0x40] ;  /* 0x00004004000479ee */ /* 0x004e640008180000 */
[----:B------:R-:W-:Y:S04]  /*78c0*/  @P6 LEA R20, R20, UR44, 0x3 ;  /* 0x0000002c14146c11 */ /* 0x000fe8000f8e18ff */
[----:B------:R-:W-:Y:S04]  /*78d0*/  @P6 IADD3 R20, PT, PT, R20, 0xa0, RZ ;  /* 0x000000a014146810 */ /* 0x000fe80007ffe0ff */
[----:B------:R-:W-:Y:S01]  /*78e0*/  @P6 PRMT R20, R72, 0x654, R20 ;  /* 0x0000065448146816 */ /* 0x000fe20000000014 */
[C---:B-1----:R-:W-:Y:S01]  /*78f0*/  FMUL R0, R24.reuse, R4 ;  /* 0x0000000418007220 */ /* 0x042fe20000400000 */
        /* <DEDUP_REMOVED lines=46> */
[----:B------:R-:W-:Y:S02]  /*7be0*/  UIADD3 UR9, UPT, UPT, UR49, 0x40, URZ ;  /* 0x0000004031097890 */ /* 0x000fe4000fffe0ff */
[----:B------:R-:W-:Y:S01]  /*7bf0*/  UIADD3 UR8, UPT, UPT, UR44, 0x4400, URZ ;  /* 0x000044002c087890 */ /* 0x000fe2000fffe0ff */
[----:B------:R-:W-:Y:S01]  /*7c00*/  UMOV UR10, UR50 ;  /* 0x00000032000a7c82 */ /* 0x000fe20008000000 */
[----:B------:R-:W-:Y:S01]  /*7c10*/  UMOV UR11, UR36 ;  /* 0x00000024000b7c82 */ /* 0x000fe20008000000 */
[----:B--2---:R-:W-:Y:S04]  /*7c20*/  UIADD3 UR4, UP0, UPT, UR6, 0x680, URZ ;  /* 0x0000068006047890 */ /* 0x004fe8000ff1e0ff */
[----:B------:R-:W-:Y:S09]  /*7c30*/  UIADD3.X UR5, UPT, UPT, URZ, UR7, URZ, UP0, !UPT ;  /* 0x00000007ff057290 */ /* 0x000ff200087fe4ff */
[----:B------:R2:W-:Y:S01]  /*7c40*/  UTMASTG.3D [UR8], [UR4] ;  /* 0x00000008040073b5 */ /* 0x0005e20008010000 */
[----:B------:R0:W-:Y:S01]  /*7c50*/  UTMACMDFLUSH ;  /* 0x00000000000079b7 */ /* 0x0001e20000000000 */
[----:B--2---:R-:W-:Y:S04]  /*7c60*/  DEPBAR.LE SB0, 0x1 ;  /* 0x000080400000791a */ /* 0x004fe80000000000 */
.L_x_128:
[----:B------:R-:W-:Y:S05]  /*7c70*/  BSYNC.RECONVERGENT B0 ;  /* 0x0000000000007941 */ /* 0x000fea0003800200 */
.L_x_127:
        /* <DEDUP_REMOVED lines=8> */
[----:B--2---:R-:W-:Y:S06]  /*7d00*/  @!P6 BRA `(.L_x_130) ;  /* 0x000000000050e947 */ /* 0x004fec0003800000 */
        /* <DEDUP_REMOVED lines=8> */
[----:B------:R-:W-:Y:S04]  /*7d90*/  SHF.L.U32 R0, R62, 0x1f, RZ ;  /* 0x0000001f3e007819 */ /* 0x000fe800000006ff */
[----:B------:R-:W2:Y:S02]  /*7da0*/  SYNCS.PHASECHK.TRANS64.TRYWAIT P0, [R2+URZ+0x80], R0 ;  /* 0x00008000020075a7 */ /* 0x000ea400080011ff */
[----:B--2---:R-:W-:Y:S05]  /*7db0*/  @!P0 BRA `(.L_x_133) ;  /* 0x0000001400a48947 */ /* 0x004fea0003800000 */
.L_x_132:
[----:B------:R-:W-:Y:S05]  /*7dc0*/  BSYNC B0 ;  /* 0x0000000000007941 */ /* 0x000fea0003800000 */
.L_x_131:
[----:B------:R-:W-:Y:S11]  /*7dd0*/  ISETP.NE.AND P0, PT, R77, RZ, PT ;  /* 0x000000ff4d00720c */ /* 0x000ff60003f05270 */
[----:B------:R-:W-:Y:S02]  /*7de0*/  @!UPT UIADD3 URZ, UPT, UPT, URZ, URZ, URZ ;  /* 0x000000fffffff290 */ /* 0x000fe4000fffe0ff */
[----:B--2---:R-:W-:Y:S01]  /*7df0*/  @P0 IADD3 R0, PT, PT, R63, R73, RZ ;  /* 0x000000493f000210 */ /* 0x004fe20007ffe0ff */
[----:B------:R-:W-:Y:S05]  /*7e00*/  @P0 WARPSYNC.ALL ;  /* 0x0000000000000948 */ /* 0x000fea0003800000 */
[----:B------:R2:W3:Y:S04]  /*7e10*/  @P0 LDSM.16.M88.4 R32, [R74+UR44+0x400] ;  /* 0x0004002c4a20083b */ /* 0x0004e80008000200 */
[----:B------:R2:W4:Y:S04]  /*7e20*/  @P0 LDSM.16.M88.4 R36, [R3+0x400] ;  /* 0x000400000324083b */ /* 0x0005280000000200 */
[----:B------:R2:W1:Y:S04]  /*7e30*/  @P0 LDSM.16.M88.4 R40, [R73+0x400] ;  /* 0x000400004928083b */ /* 0x0004680000000200 */
[----:B------:R2:W1:Y:S02]  /*7e40*/  @P0 LDSM.16.M88.4 R44, [R0+0x400] ;  /* 0x00040000002c083b */ /* 0x0004640000000200 */
.L_x_130:
[----:B------:R-:W-:Y:S05]  /*7e50*/  BSYNC B1 ;  /* 0x0000000000017941 */ /* 0x000fea0003800000 */
.L_x_129:
[----:B--2---:R-:W-:Y:S05]  /*7e60*/  VIADD R0, R25, 0x60 ;  /* 0x0000006019007836 */ /* 0x004fea0000000000 */
[----:B------:R-:W-:Y:S04]  /*7e70*/  SHF.R.U32.HI R0, RZ, 0x15, R0 ;  /* 0x00000015ff007819 */ /* 0x000fe80000011600 */
[----:B------:R-:W-:Y:S11]  /*7e80*/  LOP3.LUT P0, RZ, R0, 0x3, R53, 0x48, !PT ;  /* 0x0000000300ff7812 */ /* 0x000ff60007804835 */
[----:B------:R-:W-:Y:S02]  /*7e90*/  @!UPT UIADD3 URZ, UPT, UPT, URZ, URZ, URZ ;  /* 0x000000fffffff290 */ /* 0x000fe4000fffe0ff */
[----:B------:R-:W-:Y:S05]  /*7ea0*/  @!P0 BRA `(.L_x_134) ;  /* 0x0000000000408947 */ /* 0x000fea0003800000 */
[----:B------:R-:W2:Y:S01]  /*7eb0*/  LDCU.64 UR8, c[0x4][0x70] ;  /* 0x01000e00ff0877ac */ /* 0x000ea20008000a00 */
[----:B------:R-:W-:Y:S01]  /*7ec0*/  MOV R3, 0x0 ;  /* 0x0000000000037802 */ /* 0x000fe20000000f00 */
[----:B------:R-:W-:Y:S02]  /*7ed0*/  HFMA2 R12, -RZ, RZ, 0, 5.9604644775390625e-08 ;  /* 0x00000001ff0c7431 */ /* 0x000fe400000001ff */
[----:B-1----:R-:W-:Y:S02]  /*7ee0*/  IMAD.MOV.U32 R8, RZ, RZ, 0x192 ;  /* 0x00000192ff087424 */ /* 0x002fe400078e00ff */
[----:B------:R-:W-:Y:S01]  /*7ef0*/  IMAD.MOV.U32 R13, RZ, RZ, RZ ;  /* 0x000000ffff0d7224 */ /* 0x000fe200078e00ff */
[----:B------:R-:W1:Y:S01]  /*7f00*/  LDCU.64 UR6, c[0x4][0x78] ;  /* 0x01000f00ff0677ac */ /* 0x000e620008000a00 */
[----:B------:R-:W3:Y:S01]  /*7f10*/  LDC.64 R2, c[0x4][R3] ;  /* 0x0100000003027b82 */ /* 0x000ee20000000a00 */
[----:B------:R-:W5:Y:S01]  /*7f20*/  LDCU.64 UR4, c[0x4][0x10] ;  /* 0x01000200ff0477ac */ /* 0x000f620008000a00 */
[----:B--2---:R-:W-:Y:S01]  /*7f30*/  MOV R5, UR9 ;  /* 0x0000000900057c02 */ /* 0x004fe20008000f00 */
[----:B------:R-:W-:Y:S01]  /*7f40*/  IMAD.U32 R4, RZ, RZ, UR8 ;  /* 0x00000008ff047e24 */ /* 0x000fe2000f8e00ff */
[----:B-1----:R-:W-:Y:S01]  /*7f50*/  MOV R7, UR7 ;  /* 0x0000000700077c02 */ /* 0x002fe20008000f00 */
[----:B------:R-:W-:Y:S01]  /*7f60*/  IMAD.U32 R6, RZ, RZ, UR6 ;  /* 0x00000006ff067e24 */ /* 0x000fe2000f8e00ff */
[----:B-----5:R-:W-:Y:S01]  /*7f70*/  MOV R11, UR5 ;  /* 0x00000005000b7c02 */ /* 0x020fe20008000f00 */
[----:B------:R-:W-:Y:S02]  /*7f80*/  IMAD.U32 R10, RZ, RZ, UR4 ;  /* 0x00000004ff0a7e24 */ /* 0x000fe4000f8e00ff */
[----:B------:R-:W-:Y:S07]  /*7f90*/  LEPC R20, `(.L_x_134) ;  /* 0x000000001014794e */ /* 0x000fee0000000000 */
[----:B---34-:R-:W-:Y:S05]  /*7fa0*/  CALL.ABS.NOINC R2 ;  /* 0x0000000002007343 */ /* 0x018fea0003c00000 */
.L_x_134:
[----:B------:R-:W-:Y:S01]  /*7fb0*/  ISETP.NE.AND P0, PT, R65, RZ, PT ;  /* 0x000000ff4100720c */ /* 0x000fe20003f05270 */
[----:B------:R-:W-:Y:S05]  /*7fc0*/  WARPSYNC.ALL ;  /* 0x0000000000007948 */ /* 0x000fea0003800000 */
[----:B------:R-:W-:Y:S01]  /*7fd0*/  R2UR UR4, R25 ;  /* 0x00000000190472ca */ /* 0x000fe200000e0000 */
[----:B------:R-:W2:Y:S01]  /*7fe0*/  S2UR UR5, SR_CgaCtaId ;  /* 0x00000000000579c3 */ /* 0x000ea20000008800 */
[----:B------:R-:W-:Y:S11]  /*7ff0*/  BSSY.RECONVERGENT B0, `(.L_x_135) ;  /* 0x000003e000007945 */ /* 0x000ff60003800200 */
[----:B-1----:R-:W1:Y:S01]  /*8000*/  LDTM.16dp128bit.x8 R4, tmem[UR4+0x60] ;  /* 0x00006004000479ee */ /* 0x002e620008180000 */
[----:B------:R-:W-:Y:S01]  /*8010*/  R2UR UR4, R71 ;  /* 0x00000000470472ca */ /* 0x000fe200000e0000 */
[----:B------:R-:W-:Y:S11]  /*8020*/  NOP ;  /* 0x0000000000007918 */ /* 0x000ff60000000000 */
[----:B------:R-:W-:Y:S01]  /*8030*/  @!UPT UIADD3 URZ, UPT, UPT, URZ, URZ, URZ ;  /* 0x000000fffffff290 */ /* 0x000fe2000fffe0ff */
[----:B------:R-:W-:Y:S01]  /*8040*/  UIADD3 UR4, UPT, UPT, UR4, 0x110, URZ ;  /* 0x0000011004047890 */ /* 0x000fe2000fffe0ff */
[C---:B-1----:R-:W-:Y:S03]  /*8050*/  FMUL R0, R24.reuse, R4 ;  /* 0x0000000418007220 */ /* 0x042fe60000400000 */
[----:B--2---:R-:W-:Y:S01]  /*8060*/  UPRMT UR4, UR5, 0x654, UR4 ;  /* 0x0000065405047896 */ /* 0x004fe20008000004 */
[C---:B------:R-:W-:Y:S01]  /*8070*/  FMUL R2, R24.reuse, R5 ;  /* 0x0000000518027220 */ /* 0x040fe20000400000 */
[C---:B------:R-:W-:Y:S01]  /*8080*/  FMUL R3, R24.reuse, R6 ;  /* 0x0000000618037220 */ /* 0x040fe20000400000 */
[C---:B---3--:R-:W-:Y:S01]  /*8090*/  FFMA R28, R27.reuse, R32, R0 ;  /* 0x000000201b1c7223 */ /* 0x048fe20000000000 */
        /* <DEDUP_REMOVED lines=11> */
[C---:B------:R-:W-:Y:S01]  /*8150*/  FMUL R9, R24.reuse, R13 ;  /* 0x0000000d18097220 */ /* 0x040fe20000400000 */
[C---:B------:R-:W-:Y:S01]  /*8160*/  FFMA R6, R27.reuse, R38, R6 ;  /* 0x000000261b067223 */ /* 0x040fe20000000006 */
[C---:B------:R-:W-:Y:S01]  /*8170*/  FMUL R10, R24.reuse, R14 ;  /* 0x0000000e180a7220 */ /* 0x040fe20000400000 */
[C---:B------:R-:W-:Y:S01]  /*8180*/  FFMA R7, R27.reuse, R39, R11 ;  /* 0x000000271b077223 */ /* 0x040fe2000000000b */
[C---:B------:R-:W-:Y:S01]  /*8190*/  FMUL R15, R24.reuse, R15 ;  /* 0x0000000f180f7220 */ /* 0x040fe20000400000 */
[----:B------:R-:W-:Y:S01]  /*81a0*/  SYNCS.ARRIVE.TRANS64.RED.A1T0 RZ, [UR4], RZ ;  /* 0x000000ffffff79a7 */ /* 0x000fe20008100404 */
[----:B------:R1:W-:Y:S01]  /*81b0*/  STSM.16.M88.4 [R69+0x6400], R28 ;  /* 0x0064001c45007844 */ /* 0x0003e20000000200 */
        /* <DEDUP_REMOVED lines=13> */
[----:B------:R-:W-:Y:S05]  /*8290*/  FFMA R15, R27, R47, R19 ;  /* 0x0000002f1b0f7223 */ /* 0x000fea0000000013 */
        /* <DEDUP_REMOVED lines=19> */
.L_x_136:
[----:B------:R-:W-:Y:S05]  /*83d0*/  BSYNC.RECONVERGENT B0 ;  /* 0x0000000000007941 */ /* 0x000fea0003800200 */
.L_x_135:
[----:B------:R-:W-:Y:S01]  /*83e0*/  BAR.SYNC.DEFER_BLOCKING 0x1, 0x80 ;  /* 0x0042000000007b1d */ /* 0x000fe20000010000 */
[----:B------:R-:W-:Y:S01]  /*83f0*/  UISETP.NE.AND UP0, UPT, UR47, -0x4, UPT ;  /* 0xfffffffc2f00788c */ /* 0x000fe2000bf05270 */
[----:B------:R-:W-:Y:S08]  /*8400*/  IADD3 R22, PT, PT, R22, 0x1, RZ ;  /* 0x0000000116167810 */ /* 0x000ff00007ffe0ff */
[----:B------:R-:W-:Y:S05]  /*8410*/  BRA.U !UP0, `(.L_x_137) ;  /* 0x0000000108247547 */ /* 0x000fea000b800000 */
[----:B------:R-:W-:Y:S01]  /*8420*/  ISETP.NE.AND P0, PT, R66, RZ, PT ;  /* 0x000000ff4200720c */ /* 0x000fe20003f05270 */
[----:B------:R-:W-:Y:S01]  /*8430*/  IMAD.U32 R0, RZ, RZ, UR46 ;  /* 0x0000002eff007e24 */ /* 0x000fe2000f8e00ff */
[----:B------:R-:W-:Y:S04]  /*8440*/  UIADD3 UR4, UPT, UPT, UR46, 0x1, URZ ;  /* 0x000000012e047890 */ /* 0x000fe8000fffe0ff */
[----:B------:R-:W-:Y:S04]  /*8450*/  UISETP.NE.AND UP0, UPT, UR4, 0x4, UPT ;  /* 0x000000040400788c */ /* 0x000fe8000bf05270 */
[----:B------:R-:W-:Y:S03]  /*8460*/  USEL UR46, UR4, URZ, UP0 ;  /* 0x000000ff042e7287 */ /* 0x000fe60008000000 */
[----:B------:R-:W-:Y:S05]  /*8470*/  @P0 LEA R0, R0, UR44, 0x3 ;  /* 0x0000002c00000c11 */ /* 0x000fea000f8e18ff */
[----:B------:R-:W-:Y:S05]  /*8480*/  @P0 VIADD R0, R0, 0xa0 ;  /* 0x000000a000000836 */ /* 0x000fea0000000000 */
[----:B------:R-:W-:Y:S04]  /*8490*/  @P0 PRMT R0, R72, 0x654, R0 ;  /* 0x0000065448000816 */ /* 0x000fe80000000000 */
[----:B------:R2:W-:Y:S03]  /*84a0*/  @P0 SYNCS.ARRIVE.TRANS64.RED.A1T0 RZ, [R0+URZ], RZ ;  /* 0x000000ff00ff09a7 */ /* 0x0005e600081004ff */
.L_x_137:
[----:B------:R-:W-:Y:S01]  /*84b0*/  R2UR UR5, R54 ;  /* 0x00000000360572ca */ /* 0x000fe200000e0000 */
[----:B------:R-:W-:Y:S01]  /*84c0*/  UISETP.NE.AND UP0, UPT, UR61, URZ, UPT ;  /* 0x000000ff3d00728c */ /* 0x000fe2000bf05270 */
[----:B------:R-:W-:Y:S01]  /*84d0*/  R2UR UR4, R55 ;  /* 0x00000000370472ca */ /* 0x000fe200000e0000 */
[----:B------:R-:W-:Y:S01]  /*84e0*/  UIADD3 UR47, UPT, UPT, UR47, 0x4, URZ ;  /* 0x000000042f2f7890 */ /* 0x000fe2000fffe0ff */
[----:B------:R-:W-:Y:S01]  /*84f0*/  ISETP.NE.AND P0, PT, R59, 0x2, PT ;  /* 0x000000023b00780c */ /* 0x000fe20003f05270 */
[----:B------:R-:W-:Y:S01]  /*8500*/  UMOV UR36, UR60 ;  /* 0x0000003c00247c82 */ /* 0x000fe20008000000 */
[----:B------:R-:W-:Y:S02]  /*8510*/  ISETP.NE.AND P1, PT, R22, 0x4, PT ;  /* 0x000000041600780c */ /* 0x000fe40003f25270 */
[----:B------:R-:W-:Y:S02]  /*8520*/  SEL R2, RZ, 0x1, P0 ;  /* 0x00000001ff027807 */ /* 0x000fe40000000000 */
[----:B--2---:R-:W-:Y:S02]  /*8530*/  SEL R0, RZ, 0x1, P1 ;  /* 0x00000001ff007807 */ /* 0x004fe40000800000 */
[----:B------:R-:W-:Y:S01]  /*8540*/  LOP3.LUT R60, R60, R2, RZ, 0x3c, !PT ;  /* 0x000000023c3c7212 */ /* 0x000fe200078e3cff */
[----:B------:R-:W-:Y:S01]  /*8550*/  UIADD3 UR20, UPT, UPT, UR37, UR5, URZ ;  /* 0x0000000525147290 */ /* 0x000fe2000fffe0ff */
[----:B------:R-:W-:Y:S01]  /*8560*/  LOP3.LUT R61, R61, R0, RZ, 0x3c, !PT ;  /* 0x000000003d3d7212 */ /* 0x000fe200078e3cff */
[----:B------:R-:W-:Y:S01]  /*8570*/  UIADD3 UR16, UPT, UPT, UR38, UR4, URZ ;  /* 0x0000000426107290 */ /* 0x000fe2000fffe0ff */
[----:B------:R-:W-:Y:S02]  /*8580*/  SEL R59, R59, RZ, P0 ;  /* 0x000000ff3b3b7207 */ /* 0x000fe40000000000 */
[----:B------:R-:W-:Y:S01]  /*8590*/  SEL R22, R22, RZ, P1 ;  /* 0x000000ff16167207 */ /* 0x000fe20000800000 */
[----:B------:R-:W-:Y:S08]  /*85a0*/  BRA.U UP0, `(.L_x_138) ;  /* 0xffffffd100987547 */ /* 0x000ff0000b83ffff */
[----:B------:R-:W-:-:S13]  /*85b0*/  R2UR UR4, R56 ;  /* 0x00000000380472ca */ /* 0x000fda00000e0000 */
[----:B------:R-:W-:-:S09]  /*85c0*/  UISETP.NE.AND UP0, UPT, UR4, URZ, UPT ;  /* 0x000000ff0400728c */ /* 0x000fd2000bf05270 */
[----:B------:R-:W-:Y:S05]  /*85d0*/  BRA.U !UP0, `(.L_x_139) ;  /* 0x0000000108487547 */ /* 0x000fea000b800000 */
[----:B------:R-:W2:Y:S02]  /*85e0*/  LDCU.64 UR4, c[0x0][0x890] ;  /* 0x00011200ff0477ac */ /* 0x000ea40008000a00 */
[----:B--2---:R-:W-:-:S04]  /*85f0*/  UISETP.NE.U32.AND UP0, UPT, UR4, URZ, UPT ;  /* 0x000000ff0400728c */ /* 0x004fc8000bf05070 */
[----:B------:R-:W-:-:S09]  /*8600*/  UISETP.NE.AND.EX UP0, UPT, UR5, URZ, UPT, UP0 ;  /* 0x000000ff0500728c */ /* 0x000fd2000bf05300 */
[----:B------:R-:W-:Y:S05]  /*8610*/  BRA.U UP0, `(.L_x_140) ;  /* 0x00000001000c7547 */ /* 0x000fea000b800000 */
[----:B------:R-:W-:-:S13]  /*8620*/  FSETP.NEU.AND P0, PT, R27, RZ, PT ;  /* 0x000000ff1b00720b */ /* 0x000fda0003f0d000 */
[----:B------:R-:W-:Y:S05]  /*8630*/  @!P0 EXIT ;  /* 0x000000000000894d */ /* 0x000fea0003800000 */
[----:B------:R-:W-:Y:S05]  /*8640*/  BRA `(.L_x_139) ;  /* 0x00000000002c7947 */ /* 0x000fea0003800000 */
.L_x_140:
[----:B------:R-:W-:Y:S01]  /*8650*/  ISETP.NE.AND P0, PT, R58, RZ, PT ;  /* 0x000000ff3a00720c */ /* 0x000fe20003f05270 */
[----:B------:R-:W-:-:S12]  /*8660*/  BSSY.RECONVERGENT B0, `(.L_x_139) ;  /* 0x0000009000007945 */ /* 0x000fd80003800200 */
[----:B------:R-:W-:Y:S05]  /*8670*/  @P0 BRA `(.L_x_141) ;  /* 0x0000000000140947 */ /* 0x000fea0003800000 */
[----:B------:R-:W2:Y:S02]  /*8680*/  LDCU.64 UR4, c[0x0][0x888] ;  /* 0x00011100ff0477ac */ /* 0x000ea40008000a00 */
[----:B--2---:R-:W-:-:S04]  /*8690*/  ISETP.NE.U32.AND P0, PT, RZ, UR4, PT ;  /* 0x00000004ff007c0c */ /* 0x004fc8000bf05070 */
[----:B------:R-:W-:-:S13]  /*86a0*/  ISETP.NE.AND.EX P0, PT, RZ, UR5, PT, P0 ;  /* 0x00000005ff007c0c */ /* 0x000fda000bf05300 */
[----:B------:R-:W-:Y:S05]  /*86b0*/  @!P0 EXIT ;  /* 0x000000000000894d */ /* 0x000fea0003800000 */
[----:B------:R-:W-:Y:S05]  /*86c0*/  BRA `(.L_x_142) ;  /* 0x0000000000087947 */ /* 0x000fea0003800000 */
.L_x_141:
[----:B------:R-:W-:-:S13]  /*86d0*/  FSETP.NEU.AND P0, PT, R27, RZ, PT ;  /* 0x000000ff1b00720b */ /* 0x000fda0003f0d000 */
[----:B------:R-:W-:Y:S05]  /*86e0*/  @!P0 EXIT ;  /* 0x000000000000894d */ /* 0x000fea0003800000 */
.L_x_142:
[----:B------:R-:W-:Y:S05]  /*86f0*/  BSYNC.RECONVERGENT B0 ;  /* 0x0000000000007941 */ /* 0x000fea0003800200 */
.L_x_139:
[----:B------:R-:W2:Y:S01]  /*8700*/  S2UR UR5, SR_CgaCtaId ;  /* 0x00000000000579c3 */ /* 0x000ea20000008800 */
[----:B------:R-:W-:Y:S01]  /*8710*/  ULEA UR4, UR46, UR44, 0x3 ;  /* 0x0000002c2e047291 */ /* 0x000fe2000f8e18ff */
[----:B------:R-:W-:-:S04]  /*8720*/  DEPBAR.LE SB0, 0x0 ;  /* 0x000080000000791a */ /* 0x000fc80000000000 */
[----:B------:R-:W-:-:S04]  /*8730*/  UIADD3 UR4, UPT, UPT, UR4, 0xa0, URZ ;  /* 0x000000a004047890 */ /* 0x000fc8000fffe0ff */
[----:B--2---:R-:W-:-:S09]  /*8740*/  UPRMT UR4, UR5, 0x654, UR4 ;  /* 0x0000065405047896 */ /* 0x004fd20008000004 */
[----:B------:R-:W-:Y:S01]  /*8750*/  SYNCS.ARRIVE.TRANS64.RED.A1T0 RZ, [UR4], RZ ;  /* 0x000000ffffff79a7 */ /* 0x000fe20008100404 */
[----:B------:R-:W-:Y:S05]  /*8760*/  EXIT ;  /* 0x000000000000794d */ /* 0x000fea0003800000 */
.L_x_25:
[----:B-1----:R1:W3:Y:S02]  /*8770*/  SYNCS.PHASECHK.TRANS64.TRYWAIT P0, [R0+URZ+0x140], R2 ;  /* 0x00014002000075a7 */ /* 0x0022e400080011ff */
[----:B---3--:R-:W-:Y:S05]  /*8780*/  @!P0 NANOSLEEP.SYNCS 0x989680 ;  /* 0x009896800000895d */ /* 0x008fea0003900000 */
[----:B------:R-:W3:Y:S02]  /*8790*/  @!P0 SYNCS.PHASECHK.TRANS64 P0, [R0+URZ+0x140], R2 ;  /* 0x00014002000085a7 */ /* 0x000ee400080010ff */
[----:B---3--:R-:W-:Y:S05]  /*87a0*/  @!P0 BRA `(.L_x_25) ;  /* 0xfffffffc00f08947 */ /* 0x008fea000383ffff */
[----:B------:R-:W-:Y:S05]  /*87b0*/  BRA `(.L_x_143) ;  /* 0xffffff9400047947 */ /* 0x000fea000383ffff */
.L_x_28:
[----:B-1----:R-:W-:-:S07]  /*87c0*/  MOV R0, UR33 ;  /* 0x0000002100007c02 */ /* 0x002fce0008000f00 */
.L_x_144:
[----:B-1----:R1:W3:Y:S02]  /*87d0*/  SYNCS.PHASECHK.TRANS64.TRYWAIT P0, [R0+URZ+0x40], R3 ;  /* 0x00004003000075a7 */ /* 0x0022e400080011ff */
[----:B---3--:R-:W-:Y:S05]  /*87e0*/  @!P0 NANOSLEEP.SYNCS 0x989680 ;  /* 0x009896800000895d */ /* 0x008fea0003900000 */
[----:B------:R-:W3:Y:S02]  /*87f0*/  @!P0 SYNCS.PHASECHK.TRANS64 P0, [R0+URZ+0x40], R3 ;  /* 0x00004003000085a7 */ /* 0x000ee400080010ff */
[----:B---3--:R-:W-:Y:S05]  /*8800*/  @!P0 BRA `(.L_x_144) ;  /* 0xfffffffc00f08947 */ /* 0x008fea000383ffff */
[----:B------:R-:W-:Y:S05]  /*8810*/  BRA `(.L_x_27) ;  /* 0xffffff9400487947 */ /* 0x000fea000383ffff */
.L_x_35:
[----:B-1----:R-:W-:-:S07]  /*8820*/  MOV R0, UR17 ;  /* 0x0000001100007c02 */ /* 0x002fce0008000f00 */
.L_x_145:
[----:B-1----:R1:W3:Y:S02]  /*8830*/  SYNCS.PHASECHK.TRANS64.TRYWAIT P0, [R0+URZ+0x40], R3 ;  /* 0x00004003000075a7 */ /* 0x0022e400080011ff */
[----:B---3--:R-:W-:Y:S05]  /*8840*/  @!P0 NANOSLEEP.SYNCS 0x989680 ;  /* 0x009896800000895d */ /* 0x008fea0003900000 */
[----:B------:R-:W3:Y:S02]  /*8850*/  @!P0 SYNCS.PHASECHK.TRANS64 P0, [R0+URZ+0x40], R3 ;  /* 0x00004003000085a7 */ /* 0x000ee400080010ff */
[----:B---3--:R-:W-:Y:S05]  /*8860*/  @!P0 BRA `(.L_x_145) ;  /* 0xfffffffc00f08947 */ /* 0x008fea000383ffff */
[----:B------:R-:W-:Y:S05]  /*8870*/  BRA `(.L_x_34) ;  /* 0xffffff9800107947 */ /* 0x000fea000383ffff */
.L_x_40:
[----:B-1----:R1:W3:Y:S02]  /*8880*/  SYNCS.PHASECHK.TRANS64.TRYWAIT P0, [R3+URZ+0xd0], R0 ;  /* 0x0000d000030075a7 */ /* 0x0022e400080011ff */
[----:B---3--:R-:W-:Y:S05]  /*8890*/  @!P0 NANOSLEEP.SYNCS 0x989680 ;  /* 0x009896800000895d */ /* 0x008fea0003900000 */
[----:B------:R-:W3:Y:S02]  /*88a0*/  @!P0 SYNCS.PHASECHK.TRANS64 P0, [R3+URZ+0xd0], R0 ;  /* 0x0000d000030085a7 */ /* 0x000ee400080010ff */
[----:B---3--:R-:W-:Y:S05]  /*88b0*/  @!P0 BRA `(.L_x_40) ;  /* 0xfffffffc00f08947 */ /* 0x008fea000383ffff */
[----:B------:R-:W-:Y:S05]  /*88c0*/  BRA `(.L_x_146) ;  /* 0xffffff9800b07947 */ /* 0x000fea000383ffff */
.L_x_44:
[----:B------:R-:W-:-:S07]  /*88d0*/  MOV R0, UR4 ;  /* 0x0000000400007c02 */ /* 0x000fce0008000f00 */
.L_x_147:
[----:B-1----:R1:W3:Y:S02]  /*88e0*/  SYNCS.PHASECHK.TRANS64.TRYWAIT P0, [R0+URZ], R2 ;  /* 0x00000002000075a7 */ /* 0x0022e400080011ff */
[----:B---3--:R-:W-:Y:S05]  /*88f0*/  @!P0 NANOSLEEP.SYNCS 0x989680 ;  /* 0x009896800000895d */ /* 0x008fea0003900000 */
[----:B------:R-:W3:Y:S02]  /*8900*/  @!P0 SYNCS.PHASECHK.TRANS64 P0, [R0+URZ], R2 ;  /* 0x00000002000085a7 */ /* 0x000ee400080010ff */
[----:B---3--:R-:W-:Y:S05]  /*8910*/  @!P0 BRA `(.L_x_147) ;  /* 0xfffffffc00f08947 */ /* 0x008fea000383ffff */
[----:B------:R-:W-:Y:S05]  /*8920*/  BRA `(.L_x_148) ;  /* 0xffffffa0005c7947 */ /* 0x000fea000383ffff */
.L_x_45:
[----:B------:R-:W-:-:S07]  /*8930*/  MOV R0, UR5 ;  /* 0x0000000500007c02 */ /* 0x000fce0008000f00 */
.L_x_149:
[----:B-1----:R1:W3:Y:S02]  /*8940*/  SYNCS.PHASECHK.TRANS64.TRYWAIT P0, [R0+URZ], R3 ;  /* 0x00000003000075a7 */ /* 0x0022e400080011ff */
[----:B---3--:R-:W-:Y:S05]  /*8950*/  @!P0 NANOSLEEP.SYNCS 0x989680 ;  /* 0x009896800000895d */ /* 0x008fea0003900000 */
[----:B------:R-:W3:Y:S02]  /*8960*/  @!P0 SYNCS.PHASECHK.TRANS64 P0, [R0+URZ], R3 ;  /* 0x00000003000085a7 */ /* 0x000ee400080010ff */
[----:B---3--:R-:W-:Y:S05]  /*8970*/  @!P0 BRA `(.L_x_149) ;  /* 0xfffffffc00f08947 */ /* 0x008fea000383ffff */
[----:B------:R-:W-:Y:S05]  /*8980*/  BRA `(.L_x_150) ;  /* 0xffffffa000687947 */ /* 0x000fea000383ffff */
.L_x_46:
[----:B------:R-:W-:-:S07]  /*8990*/  MOV R0, UR5 ;  /* 0x0000000500007c02 */ /* 0x000fce0008000f00 */
.L_x_151:
[----:B-1----:R1:W3:Y:S02]  /*89a0*/  SYNCS.PHASECHK.TRANS64.TRYWAIT P0, [R0+URZ], R3 ;  /* 0x00000003000075a7 */ /* 0x0022e400080011ff */
[----:B---3--:R-:W-:Y:S05]  /*89b0*/  @!P0 NANOSLEEP.SYNCS 0x989680 ;  /* 0x009896800000895d */ /* 0x008fea0003900000 */
[----:B------:R-:W3:Y:S02]  /*89c0*/  @!P0 SYNCS.PHASECHK.TRANS64 P0, [R0+URZ], R3 ;  /* 0x00000003000085a7 */ /* 0x000ee400080010ff */
[----:B---3--:R-:W-:Y:S05]  /*89d0*/  @!P0 BRA `(.L_x_151) ;  /* 0xfffffffc00f08947 */ /* 0x008fea000383ffff */
[----:B------:R-:W-:Y:S05]  /*89e0*/  BRA `(.L_x_152) ;  /* 0xffffffa000747947 */ /* 0x000fea000383ffff */
.L_x_47:
[----:B------:R-:W-:-:S07]  /*89f0*/  MOV R0, UR5 ;  /* 0x0000000500007c02 */ /* 0x000fce0008000f00 */
.L_x_153:
[----:B-1----:R1:W3:Y:S02]  /*8a00*/  SYNCS.PHASECHK.TRANS64.TRYWAIT P0, [R0+URZ], R3 ;  /* 0x00000003000075a7 */ /* 0x0022e400080011ff */
[----:B---3--:R-:W-:Y:S05]  /*8a10*/  @!P0 NANOSLEEP.SYNCS 0x989680 ;  /* 0x009896800000895d */ /* 0x008fea0003900000 */
[----:B------:R-:W3:Y:S02]  /*8a20*/  @!P0 SYNCS.PHASECHK.TRANS64 P0, [R0+URZ], R3 ;  /* 0x00000003000085a7 */ /* 0x000ee400080010ff */
[----:B---3--:R-:W-:Y:S05]  /*8a30*/  @!P0 BRA `(.L_x_153) ;  /* 0xfffffffc00f08947 */ /* 0x008fea000383ffff */
[----:B------:R-:W-:Y:S05]  /*8a40*/  BRA `(.L_x_154) ;  /* 0xffffffa000807947 */ /* 0x000fea000383ffff */
.L_x_48:
[----:B------:R-:W-:-:S07]  /*8a50*/  MOV R0, UR5 ;  /* 0x0000000500007c02 */ /* 0x000fce0008000f00 */
.L_x_155:
[----:B-1----:R1:W3:Y:S02]  /*8a60*/  SYNCS.PHASECHK.TRANS64.TRYWAIT P0, [R0+URZ], R3 ;  /* 0x00000003000075a7 */ /* 0x0022e400080011ff */
[----:B---3--:R-:W-:Y:S05]  /*8a70*/  @!P0 NANOSLEEP.SYNCS 0x989680 ;  /* 0x009896800000895d */ /* 0x008fea0003900000 */
[----:B------:R-:W3:Y:S02]  /*8a80*/  @!P0 SYNCS.PHASECHK.TRANS64 P0, [R0+URZ], R3 ;  /* 0x00000003000085a7 */ /* 0x000ee400080010ff */
[----:B---3--:R-:W-:Y:S05]  /*8a90*/  @!P0 BRA `(.L_x_155) ;  /* 0xfffffffc00f08947 */ /* 0x008fea000383ffff */
[----:B------:R-:W-:Y:S05]  /*8aa0*/  BRA `(.L_x_156) ;  /* 0xffffffa0008c7947 */ /* 0x000fea000383ffff */
.L_x_49:
[----:B------:R-:W-:-:S07]  /*8ab0*/  MOV R0, UR5 ;  /* 0x0000000500007c02 */ /* 0x000fce0008000f00 */
.L_x_157:
[----:B-1----:R1:W3:Y:S02]  /*8ac0*/  SYNCS.PHASECHK.TRANS64.TRYWAIT P0, [R0+URZ], R3 ;  /* 0x00000003000075a7 */ /* 0x0022e400080011ff */
[----:B---3--:R-:W-:Y:S05]  /*8ad0*/  @!P0 NANOSLEEP.SYNCS 0x989680 ;  /* 0x009896800000895d */ /* 0x008fea0003900000 */
[----:B------:R-:W3:Y:S02]  /*8ae0*/  @!P0 SYNCS.PHASECHK.TRANS64 P0, [R0+URZ], R3 ;  /* 0x00000003000085a7 */ /* 0x000ee400080010ff */
[----:B---3--:R-:W-:Y:S05]  /*8af0*/  @!P0 BRA `(.L_x_157) ;  /* 0xfffffffc00f08947 */ /* 0x008fea000383ffff */
[----:B------:R-:W-:Y:S05]  /*8b00*/  BRA `(.L_x_158) ;  /* 0xffffffa000987947 */ /* 0x000fea000383ffff */
.L_x_50:
[----:B------:R-:W-:-:S07]  /*8b10*/  MOV R0, UR5 ;  /* 0x0000000500007c02 */ /* 0x000fce0008000f00 */
.L_x_159:
[----:B-1----:R1:W3:Y:S02]  /*8b20*/  SYNCS.PHASECHK.TRANS64.TRYWAIT P0, [R0+URZ], R3 ;  /* 0x00000003000075a7 */ /* 0x0022e400080011ff */
[----:B---3--:R-:W-:Y:S05]  /*8b30*/  @!P0 NANOSLEEP.SYNCS 0x989680 ;  /* 0x009896800000895d */ /* 0x008fea0003900000 */
[----:B------:R-:W3:Y:S02]  /*8b40*/  @!P0 SYNCS.PHASECHK.TRANS64 P0, [R0+URZ], R3 ;  /* 0x00000003000085a7 */ /* 0x000ee400080010ff */
[----:B---3--:R-:W-:Y:S05]  /*8b50*/  @!P0 BRA `(.L_x_159) ;  /* 0xfffffffc00f08947 */ /* 0x008fea000383ffff */
[----:B------:R-:W-:Y:S05]  /*8b60*/  BRA `(.L_x_160) ;  /* 0xffffffa000a47947 */ /* 0x000fea000383ffff */
.L_x_53:
[----:B--2---:R2:W3:Y:S02]  /*8b70*/  SYNCS.PHASECHK.TRANS64.TRYWAIT P0, [R2+URZ+0x130], R4 ;  /* 0x00013004020075a7 */ /* 0x0044e400080011ff */
[----:B---3--:R-:W-:Y:S05]  /*8b80*/  @!P0 NANOSLEEP.SYNCS 0x989680 ;  /* 0x009896800000895d */ /* 0x008fea0003900000 */
[----:B------:R-:W3:Y:S02]  /*8b90*/  @!P0 SYNCS.PHASECHK.TRANS64 P0, [R2+URZ+0x130], R4 ;  /* 0x00013004020085a7 */ /* 0x000ee400080010ff */
[----:B---3--:R-:W-:Y:S05]  /*8ba0*/  @!P0 BRA `(.L_x_53) ;  /* 0xfffffffc00f08947 */ /* 0x008fea000383ffff */
[----:B------:R-:W-:Y:S05]  /*8bb0*/  BRA `(.L_x_161) ;  /* 0xffffffa400087947 */ /* 0x000fea000383ffff */
.L_x_54:
[----:B------:R-:W-:-:S07]  /*8bc0*/  MOV R2, UR4 ;  /* 0x0000000400027c02 */ /* 0x000fce0008000f00 */
.L_x_162:
[----:B--2---:R2:W3:Y:S02]  /*8bd0*/  SYNCS.PHASECHK.TRANS64.TRYWAIT P0, [R2+URZ+0xe0], R5 ;  /* 0x0000e005020075a7 */ /* 0x0044e400080011ff */
[----:B---3--:R-:W-:Y:S05]  /*8be0*/  @!P0 NANOSLEEP.SYNCS 0x989680 ;  /* 0x009896800000895d */ /* 0x008fea0003900000 */
[----:B------:R-:W3:Y:S02]  /*8bf0*/  @!P0 SYNCS.PHASECHK.TRANS64 P0, [R2+URZ+0xe0], R5 ;  /* 0x0000e005020085a7 */ /* 0x000ee400080010ff */
[----:B---3--:R-:W-:Y:S05]  /*8c00*/  @!P0 BRA `(.L_x_162) ;  /* 0xfffffffc00f08947 */ /* 0x008fea000383ffff */
[----:B------:R-:W-:Y:S05]  /*8c10*/  BRA `(.L_x_163) ;  /* 0xffffffa400187947 */ /* 0x000fea000383ffff */
.L_x_55:
[----:B--2---:R2:W3:Y:S02]  /*8c20*/  SYNCS.PHASECHK.TRANS64.TRYWAIT P1, [R2+URZ+0xd0], R4 ;  /* 0x0000d004020075a7 */ /* 0x0044e400080211ff */
[----:B---3--:R-:W-:Y:S05]  /*8c30*/  @!P1 NANOSLEEP.SYNCS 0x989680 ;  /* 0x009896800000995d */ /* 0x008fea0003900000 */
[----:B------:R-:W3:Y:S02]  /*8c40*/  @!P1 SYNCS.PHASECHK.TRANS64 P1, [R2+URZ+0xd0], R4 ;  /* 0x0000d004020095a7 */ /* 0x000ee400080210ff */
[----:B---3--:R-:W-:Y:S05]  /*8c50*/  @!P1 BRA `(.L_x_55) ;  /* 0xfffffffc00f09947 */ /* 0x008fea000383ffff */
[----:B------:R-:W-:Y:S05]  /*8c60*/  BRA `(.L_x_164) ;  /* 0xffffffa400487947 */ /* 0x000fea000383ffff */
.L_x_58:
[----:B------:R-:W-:-:S07]  /*8c70*/  MOV R0, UR4 ;  /* 0x0000000400007c02 */ /* 0x000fce0008000f00 */
.L_x_165:
[----:B--2---:R2:W3:Y:S02]  /*8c80*/  SYNCS.PHASECHK.TRANS64.TRYWAIT P0, [R0+URZ+0xe0], R2 ;  /* 0x0000e002000075a7 */ /* 0x0044e400080011ff */
[----:B---3--:R-:W-:Y:S05]  /*8c90*/  @!P0 NANOSLEEP.SYNCS 0x989680 ;  /* 0x009896800000895d */ /* 0x008fea0003900000 */
[----:B------:R-:W3:Y:S02]  /*8ca0*/  @!P0 SYNCS.PHASECHK.TRANS64 P0, [R0+URZ+0xe0], R2 ;  /* 0x0000e002000085a7 */ /* 0x000ee400080010ff */
[----:B---3--:R-:W-:Y:S05]  /*8cb0*/  @!P0 BRA `(.L_x_165) ;  /* 0xfffffffc00f08947 */ /* 0x008fea000383ffff */
[----:B------:R-:W-:Y:S05]  /*8cc0*/  BRA `(.L_x_57) ;  /* 0xffffffa4009c7947 */ /* 0x000fea000383ffff */
.L_x_65:
[----:B-1----:R1:W2:Y:S02]  /*8cd0*/  SYNCS.PHASECHK.TRANS64.TRYWAIT P1, [R0+URZ+0xd0], R2 ;  /* 0x0000d002000075a7 */ /* 0x0022a400080211ff */
[----:B--2---:R-:W-:Y:S05]  /*8ce0*/  @!P1 NANOSLEEP.SYNCS 0x989680 ;  /* 0x009896800000995d */ /* 0x004fea0003900000 */
[----:B------:R-:W2:Y:S02]  /*8cf0*/  @!P1 SYNCS.PHASECHK.TRANS64 P1, [R0+URZ+0xd0], R2 ;  /* 0x0000d002000095a7 */ /* 0x000ea400080210ff */
[----:B--2---:R-:W-:Y:S05]  /*8d00*/  @!P1 BRA `(.L_x_65) ;  /* 0xfffffffc00f09947 */ /* 0x004fea000383ffff */
[----:B------:R-:W-:Y:S05]  /*8d10*/  BRA `(.L_x_166) ;  /* 0xffffffac00147947 */ /* 0x000fea000383ffff */
.L_x_66:
[----:B------:R-:W-:-:S07]  /*8d20*/  MOV R2, UR31 ;  /* 0x0000001f00027c02 */ /* 0x000fce0008000f00 */
.L_x_167:
[----:B-1----:R1:W2:Y:S02]  /*8d30*/  SYNCS.PHASECHK.TRANS64.TRYWAIT P0, [R2+URZ+0x110], R0 ;  /* 0x00011000020075a7 */ /* 0x0022a400080011ff */
[----:B--2---:R-:W-:Y:S05]  /*8d40*/  @!P0 NANOSLEEP.SYNCS 0x989680 ;  /* 0x009896800000895d */ /* 0x004fea0003900000 */
[----:B------:R-:W2:Y:S02]  /*8d50*/  @!P0 SYNCS.PHASECHK.TRANS64 P0, [R2+URZ+0x110], R0 ;  /* 0x00011000020085a7 */ /* 0x000ea400080010ff */
[----:B--2---:R-:W-:Y:S05]  /*8d60*/  @!P0 BRA `(.L_x_167) ;  /* 0xfffffffc00f08947 */ /* 0x004fea000383ffff */
[----:B------:R-:W-:Y:S05]  /*8d70*/  BRA `(.L_x_168) ;  /* 0xffffffac00647947 */ /* 0x000fea000383ffff */
.L_x_69:
[----:B------:R-:W-:Y:S07]  /*8d80*/  MOV R0, UR5 ;  /* 0x0000000500007c02 */ /* 0x000fee0008000f00 */
.L_x_169:
[----:B-1----:R1:W2:Y:S02]  /*8d90*/  SYNCS.PHASECHK.TRANS64.TRYWAIT P0, [R0+URZ], R2 ;  /* 0x00000002000075a7 */ /* 0x0022a400080011ff */
[----:B--2---:R-:W-:Y:S05]  /*8da0*/  @!P0 NANOSLEEP.SYNCS 0x989680 ;  /* 0x009896800000895d */ /* 0x004fea0003900000 */
[----:B------:R-:W2:Y:S02]  /*8db0*/  @!P0 SYNCS.PHASECHK.TRANS64 P0, [R0+URZ], R2 ;  /* 0x00000002000085a7 */ /* 0x000ea400080010ff */
[----:B--2---:R-:W-:Y:S05]  /*8dc0*/  @!P0 BRA `(.L_x_169) ;  /* 0xfffffffc00f08947 */ /* 0x004fea000383ffff */
[----:B------:R-:W-:Y:S05]  /*8dd0*/  BRA `(.L_x_68) ;  /* 0xffffffac00807947 */ /* 0x000fea000383ffff */
.L_x_72:
[----:B------:R-:W-:-:S07]  /*8de0*/  MOV R0, UR4 ;  /* 0x0000000400007c02 */ /* 0x000fce0008000f00 */
.L_x_170:
[----:B--2---:R2:W4:Y:S02]  /*8df0*/  SYNCS.PHASECHK.TRANS64.TRYWAIT P0, [R0+URZ], R2 ;  /* 0x00000002000075a7 */ /* 0x00452400080011ff */
[----:B----4-:R-:W-:Y:S05]  /*8e00*/  @!P0 NANOSLEEP.SYNCS 0x989680 ;  /* 0x009896800000895d */ /* 0x010fea0003900000 */
[----:B------:R-:W4:Y:S02]  /*8e10*/  @!P0 SYNCS.PHASECHK.TRANS64 P0, [R0+URZ], R2 ;  /* 0x00000002000085a7 */ /* 0x000f2400080010ff */
[----:B----4-:R-:W-:Y:S05]  /*8e20*/  @!P0 BRA `(.L_x_170) ;  /* 0xfffffffc00f08947 */ /* 0x010fea000383ffff */
[----:B------:R-:W-:Y:S05]  /*8e30*/  BRA `(.L_x_171) ;  /* 0xffffffb0005c7947 */ /* 0x000fea000383ffff */
.L_x_73:
[----:B------:R-:W-:-:S07]  /*8e40*/  MOV R0, UR5 ;  /* 0x0000000500007c02 */ /* 0x000fce0008000f00 */
.L_x_172:
[----:B-1----:R1:W2:Y:S02]  /*8e50*/  SYNCS.PHASECHK.TRANS64.TRYWAIT P0, [R0+URZ], R3 ;  /* 0x00000003000075a7 */ /* 0x0022a400080011ff */
[----:B--2---:R-:W-:Y:S05]  /*8e60*/  @!P0 NANOSLEEP.SYNCS 0x989680 ;  /* 0x009896800000895d */ /* 0x004fea0003900000 */
[----:B------:R-:W2:Y:S02]  /*8e70*/  @!P0 SYNCS.PHASECHK.TRANS64 P0, [R0+URZ], R3 ;  /* 0x00000003000085a7 */ /* 0x000ea400080010ff */
[----:B--2---:R-:W-:Y:S05]  /*8e80*/  @!P0 BRA `(.L_x_172) ;  /* 0xfffffffc00f08947 */ /* 0x004fea000383ffff */
[----:B------:R-:W-:Y:S05]  /*8e90*/  BRA `(.L_x_173) ;  /* 0xffffffb000687947 */ /* 0x000fea000383ffff */
.L_x_74:
[----:B------:R-:W-:-:S07]  /*8ea0*/  MOV R0, UR5 ;  /* 0x0000000500007c02 */ /* 0x000fce0008000f00 */
.L_x_174:
[----:B-1----:R1:W2:Y:S02]  /*8eb0*/  SYNCS.PHASECHK.TRANS64.TRYWAIT P0, [R0+URZ], R3 ;  /* 0x00000003000075a7 */ /* 0x0022a400080011ff */
[----:B--2---:R-:W-:Y:S05]  /*8ec0*/  @!P0 NANOSLEEP.SYNCS 0x989680 ;  /* 0x009896800000895d */ /* 0x004fea0003900000 */
[----:B------:R-:W2:Y:S02]  /*8ed0*/  @!P0 SYNCS.PHASECHK.TRANS64 P0, [R0+URZ], R3 ;  /* 0x00000003000085a7 */ /* 0x000ea400080010ff */
[----:B--2---:R-:W-:Y:S05]  /*8ee0*/  @!P0 BRA `(.L_x_174) ;  /* 0xfffffffc00f08947 */ /* 0x004fea000383ffff */
[----:B------:R-:W-:Y:S05]  /*8ef0*/  BRA `(.L_x_175) ;  /* 0xffffffb000747947 */ /* 0x000fea000383ffff */
.L_x_75:
[----:B-1----:R-:W-:-:S07]  /*8f00*/  MOV R0, UR4 ;  /* 0x0000000400007c02 */ /* 0x002fce0008000f00 */
.L_x_176:
[----:B-1----:R1:W2:Y:S02]  /*8f10*/  SYNCS.PHASECHK.TRANS64.TRYWAIT P0, [R0+URZ], R2 ;  /* 0x00000002000075a7 */ /* 0x0022a400080011ff */
[----:B--2---:R-:W-:Y:S05]  /*8f20*/  @!P0 NANOSLEEP.SYNCS 0x989680 ;  /* 0x009896800000895d */ /* 0x004fea0003900000 */
[----:B------:R-:W2:Y:S02]  /*8f30*/  @!P0 SYNCS.PHASECHK.TRANS64 P0, [R0+URZ], R2 ;  /* 0x00000002000085a7 */ /* 0x000ea400080010ff */
[----:B--2---:R-:W-:Y:S05]  /*8f40*/  @!P0 BRA `(.L_x_176) ;  /* 0xfffffffc00f08947 */ /* 0x004fea000383ffff */
[----:B------:R-:W-:Y:S05]  /*8f50*/  BRA `(.L_x_177) ;  /* 0xffffffb000807947 */ /* 0x000fea000383ffff */
.L_x_80:
[----:B--2---:R2:W3:Y:S02]  /*8f60*/  SYNCS.PHASECHK.TRANS64.TRYWAIT P0, [R12+URZ+0xd0], R0 ;  /* 0x0000d0000c0075a7 */ /* 0x0044e400080011ff */
[----:B---3--:R-:W-:Y:S05]  /*8f70*/  @!P0 NANOSLEEP.SYNCS 0x989680 ;  /* 0x009896800000895d */ /* 0x008fea0003900000 */
[----:B------:R-:W3:Y:S02]  /*8f80*/  @!P0 SYNCS.PHASECHK.TRANS64 P0, [R12+URZ+0xd0], R0 ;  /* 0x0000d0000c0085a7 */ /* 0x000ee400080010ff */
[----:B---3--:R-:W-:Y:S05]  /*8f90*/  @!P0 BRA `(.L_x_80) ;  /* 0xfffffffc00f08947 */ /* 0x008fea000383ffff */
[----:B------:R-:W-:Y:S05]  /*8fa0*/  BRA `(.L_x_178) ;  /* 0xffffffb400b07947 */ /* 0x000fea000383ffff */
.L_x_83:
[----:B--2---:R-:W-:Y:S07]  /*8fb0*/  MOV R0, UR21 ;  /* 0x0000001500007c02 */ /* 0x004fee0008000f00 */
.L_x_179:
[----:B--2---:R2:W3:Y:S02]  /*8fc0*/  SYNCS.PHASECHK.TRANS64.TRYWAIT P2, [R0+URZ+0xc8], R6 ;  /* 0x0000c806000075a7 */ /* 0x0044e400080411ff */
[----:B---3--:R-:W-:Y:S05]  /*8fd0*/  @!P2 NANOSLEEP.SYNCS 0x989680 ;  /* 0x009896800000a95d */ /* 0x008fea0003900000 */
[----:B------:R-:W3:Y:S02]  /*8fe0*/  @!P2 SYNCS.PHASECHK.TRANS64 P2, [R0+URZ+0xc8], R6 ;  /* 0x0000c8060000a5a7 */ /* 0x000ee400080410ff */
[----:B---3--:R-:W-:Y:S05]  /*8ff0*/  @!P2 BRA `(.L_x_179) ;  /* 0xfffffffc00f0a947 */ /* 0x008fea000383ffff */
[----:B------:R-:W-:Y:S05]  /*9000*/  BRA `(.L_x_82) ;  /* 0xffffffbc00187947 */ /* 0x000fea000383ffff */
.L_x_86:
[----:B------:R-:W-:Y:S07]  /*9010*/  MOV R0, UR21 ;  /* 0x0000001500007c02 */ /* 0x000fee0008000f00 */
.L_x_180:
[----:B--2---:R2:W3:Y:S02]  /*9020*/  SYNCS.PHASECHK.TRANS64.TRYWAIT P0, [R0+URZ+0xa0], R9 ;  /* 0x0000a009000075a7 */ /* 0x0044e400080011ff */
[----:B---3--:R-:W-:Y:S05]  /*9030*/  @!P0 NANOSLEEP.SYNCS 0x989680 ;  /* 0x009896800000895d */ /* 0x008fea0003900000 */
[----:B------:R-:W3:Y:S02]  /*9040*/  @!P0 SYNCS.PHASECHK.TRANS64 P0, [R0+URZ+0xa0], R9 ;  /* 0x0000a009000085a7 */ /* 0x000ee400080010ff */
[----:B---3--:R-:W-:Y:S05]  /*9050*/  @!P0 BRA `(.L_x_180) ;  /* 0xfffffffc00f08947 */ /* 0x008fea000383ffff */
[----:B------:R-:W-:Y:S05]  /*9060*/  BRA `(.L_x_181) ;  /* 0xffffffbc00747947 */ /* 0x000fea000383ffff */
.L_x_87:
[----:B------:R-:W-:Y:S07]  /*9070*/  MOV R0, UR21 ;  /* 0x0000001500007c02 */ /* 0x000fee0008000f00 */
.L_x_182:
[----:B--2---:R2:W3:Y:S02]  /*9080*/  SYNCS.PHASECHK.TRANS64.TRYWAIT P0, [R0+URZ+0xa8], R9 ;  /* 0x0000a809000075a7 */ /* 0x0044e400080011ff */
[----:B---3--:R-:W-:Y:S05]  /*9090*/  @!P0 NANOSLEEP.SYNCS 0x989680 ;  /* 0x009896800000895d */ /* 0x008fea0003900000 */
[----:B------:R-:W3:Y:S02]  /*90a0*/  @!P0 SYNCS.PHASECHK.TRANS64 P0, [R0+URZ+0xa8], R9 ;  /* 0x0000a809000085a7 */ /* 0x000ee400080010ff */
[----:B---3--:R-:W-:Y:S05]  /*90b0*/  @!P0 BRA `(.L_x_182) ;  /* 0xfffffffc00f08947 */ /* 0x008fea000383ffff */
[----:B------:R-:W-:Y:S05]  /*90c0*/  BRA `(.L_x_183) ;  /* 0xffffffbc00ac7947 */ /* 0x000fea000383ffff */
.L_x_88:
[----:B------:R-:W-:Y:S07]  /*90d0*/  MOV R0, UR21 ;  /* 0x0000001500007c02 */ /* 0x000fee0008000f00 */
.L_x_184:
[----:B--2---:R2:W3:Y:S02]  /*90e0*/  SYNCS.PHASECHK.TRANS64.TRYWAIT P0, [R0+URZ+0xb0], R9 ;  /* 0x0000b009000075a7 */ /* 0x0044e400080011ff */
[----:B---3--:R-:W-:Y:S05]  /*90f0*/  @!P0 NANOSLEEP.SYNCS 0x989680 ;  /* 0x009896800000895d */ /* 0x008fea0003900000 */
[----:B------:R-:W3:Y:S02]  /*9100*/  @!P0 SYNCS.PHASECHK.TRANS64 P0, [R0+URZ+0xb0], R9 ;  /* 0x0000b009000085a7 */ /* 0x000ee400080010ff */
[----:B---3--:R-:W-:Y:S05]  /*9110*/  @!P0 BRA `(.L_x_184) ;  /* 0xfffffffc00f08947 */ /* 0x008fea000383ffff */
[----:B------:R-:W-:Y:S05]  /*9120*/  BRA `(.L_x_185) ;  /* 0xffffffbc00f07947 */ /* 0x000fea000383ffff */
.L_x_89:
[----:B------:R-:W-:Y:S07]  /*9130*/  MOV R0, UR21 ;  /* 0x0000001500007c02 */ /* 0x000fee0008000f00 */
.L_x_186:
[----:B--2---:R2:W3:Y:S02]  /*9140*/  SYNCS.PHASECHK.TRANS64.TRYWAIT P0, [R0+URZ+0xb8], R9 ;  /* 0x0000b809000075a7 */ /* 0x0044e400080011ff */
[----:B---3--:R-:W-:Y:S05]  /*9150*/  @!P0 NANOSLEEP.SYNCS 0x989680 ;  /* 0x009896800000895d */ /* 0x008fea0003900000 */
[----:B------:R-:W3:Y:S02]  /*9160*/  @!P0 SYNCS.PHASECHK.TRANS64 P0, [R0+URZ+0xb8], R9 ;  /* 0x0000b809000085a7 */ /* 0x000ee400080010ff */
[----:B---3--:R-:W-:Y:S05]  /*9170*/  @!P0 BRA `(.L_x_186) ;  /* 0xfffffffc00f08947 */ /* 0x008fea000383ffff */
[----:B------:R-:W-:Y:S05]  /*9180*/  BRA `(.L_x_187) ;  /* 0xffffffc000307947 */ /* 0x000fea000383ffff */
.L_x_91:
[----:B------:R-:W-:-:S07]  /*9190*/  MOV R0, UR21 ;  /* 0x0000001500007c02 */ /* 0x000fce0008000f00 */
.L_x_188:
[----:B---3--:R3:W4:Y:S02]  /*91a0*/  SYNCS.PHASECHK.TRANS64.TRYWAIT P0, [R0+URZ+0xa0], R2 ;  /* 0x0000a002000075a7 */ /* 0x00872400080011ff */
[----:B----4-:R-:W-:Y:S05]  /*91b0*/  @!P0 NANOSLEEP.SYNCS 0x989680 ;  /* 0x009896800000895d */ /* 0x010fea0003900000 */
[----:B------:R-:W4:Y:S02]  /*91c0*/  @!P0 SYNCS.PHASECHK.TRANS64 P0, [R0+URZ+0xa0], R2 ;  /* 0x0000a002000085a7 */ /* 0x000f2400080010ff */
[----:B----4-:R-:W-:Y:S05]  /*91d0*/  @!P0 BRA `(.L_x_188) ;  /* 0xfffffffc00f08947 */ /* 0x010fea000383ffff */
[----:B------:R-:W-:Y:S05]  /*91e0*/  BRA `(.L_x_189) ;  /* 0xffffffc000a87947 */ /* 0x000fea000383ffff */
.L_x_92:
[----:B---3--:R-:W-:-:S07]  /*91f0*/  MOV R0, UR21 ;  /* 0x0000001500007c02 */ /* 0x008fce0008000f00 */
.L_x_190:
[----:B---3--:R3:W4:Y:S02]  /*9200*/  SYNCS.PHASECHK.TRANS64.TRYWAIT P0, [R0+URZ+0xa8], R2 ;  /* 0x0000a802000075a7 */ /* 0x00872400080011ff */
[----:B----4-:R-:W-:Y:S05]  /*9210*/  @!P0 NANOSLEEP.SYNCS 0x989680 ;  /* 0x009896800000895d */ /* 0x010fea0003900000 */
[----:B------:R-:W4:Y:S02]  /*9220*/  @!P0 SYNCS.PHASECHK.TRANS64 P0, [R0+URZ+0xa8], R2 ;  /* 0x0000a802000085a7 */ /* 0x000f2400080010ff */
[----:B----4-:R-:W-:Y:S05]  /*9230*/  @!P0 BRA `(.L_x_190) ;  /* 0xfffffffc00f08947 */ /* 0x010fea000383ffff */
[----:B------:R-:W-:Y:S05]  /*9240*/  BRA `(.L_x_191) ;  /* 0xffffffc000987947 */ /* 0x000fea000383ffff */
.L_x_93:
[----:B---3--:R-:W-:-:S07]  /*9250*/  MOV R0, UR21 ;  /* 0x0000001500007c02 */ /* 0x008fce0008000f00 */
.L_x_192:
[----:B---3--:R3:W4:Y:S02]  /*9260*/  SYNCS.PHASECHK.TRANS64.TRYWAIT P0, [R0+URZ+0xb0], R2 ;  /* 0x0000b002000075a7 */ /* 0x00872400080011ff */
[----:B----4-:R-:W-:Y:S05]  /*9270*/  @!P0 NANOSLEEP.SYNCS 0x989680 ;  /* 0x009896800000895d */ /* 0x010fea0003900000 */
[----:B------:R-:W4:Y:S02]  /*9280*/  @!P0 SYNCS.PHASECHK.TRANS64 P0, [R0+URZ+0xb0], R2 ;  /* 0x0000b002000085a7 */ /* 0x000f2400080010ff */
[----:B----4-:R-:W-:Y:S05]  /*9290*/  @!P0 BRA `(.L_x_192) ;  /* 0xfffffffc00f08947 */ /* 0x010fea000383ffff */
[----:B------:R-:W-:Y:S05]  /*92a0*/  BRA `(.L_x_193) ;  /* 0xffffffc000887947 */ /* 0x000fea000383ffff */
.L_x_95:
[----:B-1----:R1:W2:Y:S02]  /*92b0*/  SYNCS.PHASECHK.TRANS64.TRYWAIT P0, [R3+URZ+0xd0], R0 ;  /* 0x0000d000030075a7 */ /* 0x0022a400080011ff */
[----:B--2---:R-:W-:Y:S05]  /*92c0*/  @!P0 NANOSLEEP.SYNCS 0x989680 ;  /* 0x009896800000895d */ /* 0x004fea0003900000 */
[----:B------:R-:W2:Y:S02]  /*92d0*/  @!P0 SYNCS.PHASECHK.TRANS64 P0, [R3+URZ+0xd0], R0 ;  /* 0x0000d000030085a7 */ /* 0x000ea400080010ff */
[----:B--2---:R-:W-:Y:S05]  /*92e0*/  @!P0 BRA `(.L_x_95) ;  /* 0xfffffffc00f08947 */ /* 0x004fea000383ffff */
[----:B------:R-:W-:Y:S05]  /*92f0*/  BRA `(.L_x_194) ;  /* 0xffffffc400587947 */ /* 0x000fea000383ffff */
.L_x_106:
[----:B-1----:R-:W-:Y:S04]  /*9300*/  MOV R0, UR44 ;  /* 0x0000002c00007c02 */ /* 0x002fe80008000f00 */
[----:B------:R1:W2:Y:S03]  /*9310*/  SYNCS.PHASECHK.TRANS64.TRYWAIT P1, [R0+URZ+0x80], R3 ;  /* 0x00008003000075a7 */ /* 0x0002a600080211ff */
[----:B--2---:R-:W-:Y:S05]  /*9320*/  @!P1 NANOSLEEP.SYNCS 0x989680 ;  /* 0x009896800000995d */ /* 0x004fea0003900000 */
[----:B------:R-:W2:Y:S02]  /*9330*/  @!P1 SYNCS.PHASECHK.TRANS64 P1, [R0+URZ+0x80], R3 ;  /* 0x00008003000095a7 */ /* 0x000ea400080210ff */
[----:B--2---:R-:W-:Y:S05]  /*9340*/  @!P1 BRA `(.L_x_106) ;  /* 0xfffffffc00ec9947 */ /* 0x004fea000383ffff */
[----:B------:R-:W-:Y:S05]  /*9350*/  BRA `(.L_x_105) ;  /* 0xffffffd000ec7947 */ /* 0x000fea000383ffff */
.L_x_108:
[----:B-1----:R1:W3:Y:S02]  /*9360*/  SYNCS.PHASECHK.TRANS64.TRYWAIT P0, [R71+URZ+0xf0], R2 ;  /* 0x0000f002470075a7 */ /* 0x0022e400080011ff */
[----:B---3--:R-:W-:Y:S05]  /*9370*/  @!P0 NANOSLEEP.SYNCS 0x989680 ;  /* 0x009896800000895d */ /* 0x008fea0003900000 */
[----:B------:R-:W3:Y:S02]  /*9380*/  @!P0 SYNCS.PHASECHK.TRANS64 P0, [R71+URZ+0xf0], R2 ;  /* 0x0000f002470085a7 */ /* 0x000ee400080010ff */
[----:B---3--:R-:W-:Y:S05]  /*9390*/  @!P0 BRA `(.L_x_108) ;  /* 0xfffffffc00f08947 */ /* 0x008fea000383ffff */
[----:B------:R-:W-:Y:S05]  /*93a0*/  BRA `(.L_x_107) ;  /* 0xffffffd400187947 */ /* 0x000fea000383ffff */
.L_x_117:
[----:B-1----:R1:W2:Y:S02]  /*93b0*/  SYNCS.PHASECHK.TRANS64.TRYWAIT P0, [R2+URZ+0x80], R0 ;  /* 0x00008000020075a7 */ /* 0x0022a400080011ff */
[----:B--2---:R-:W-:Y:S05]  /*93c0*/  @!P0 NANOSLEEP.SYNCS 0x989680 ;  /* 0x009896800000895d */ /* 0x004fea0003900000 */
[----:B------:R-:W2:Y:S02]  /*93d0*/  @!P0 SYNCS.PHASECHK.TRANS64 P0, [R2+URZ+0x80], R0 ;  /* 0x00008000020085a7 */ /* 0x000ea400080010ff */
[----:B--2---:R-:W-:Y:S05]  /*93e0*/  @!P0 BRA `(.L_x_117) ;  /* 0xfffffffc00f08947 */ /* 0x004fea000383ffff */
[----:B------:R-:W-:Y:S05]  /*93f0*/  BRA `(.L_x_116) ;  /* 0xffffffd800bc7947 */ /* 0x000fea000383ffff */
.L_x_125:
[----:B-1----:R1:W2:Y:S02]  /*9400*/  SYNCS.PHASECHK.TRANS64.TRYWAIT P0, [R0+URZ+0x80], R5 ;  /* 0x00008005000075a7 */ /* 0x0022a400080011ff */
[----:B--2---:R-:W-:Y:S05]  /*9410*/  @!P0 NANOSLEEP.SYNCS 0x989680 ;  /* 0x009896800000895d */ /* 0x004fea0003900000 */
[----:B------:R-:W2:Y:S02]  /*9420*/  @!P0 SYNCS.PHASECHK.TRANS64 P0, [R0+URZ+0x80], R5 ;  /* 0x00008005000085a7 */ /* 0x000ea400080010ff */
[----:B--2---:R-:W-:Y:S05]  /*9430*/  @!P0 BRA `(.L_x_125) ;  /* 0xfffffffc00f08947 */ /* 0x004fea000383ffff */
[----:B------:R-:W-:Y:S05]  /*9440*/  BRA `(.L_x_124) ;  /* 0xffffffe000847947 */ /* 0x000fea000383ffff */
.L_x_133:
[----:B--2---:R2:W3:Y:S02]  /*9450*/  SYNCS.PHASECHK.TRANS64.TRYWAIT P0, [R2+URZ+0x80], R0 ;  /* 0x00008000020075a7 */ /* 0x0044e400080011ff */
[----:B---3--:R-:W-:Y:S05]  /*9460*/  @!P0 NANOSLEEP.SYNCS 0x989680 ;  /* 0x009896800000895d */ /* 0x008fea0003900000 */
[----:B------:R-:W3:Y:S02]  /*9470*/  @!P0 SYNCS.PHASECHK.TRANS64 P0, [R2+URZ+0x80], R0 ;  /* 0x00008000020085a7 */ /* 0x000ee400080010ff */
[----:B---3--:R-:W-:Y:S05]  /*9480*/  @!P0 BRA `(.L_x_133) ;  /* 0xfffffffc00f08947 */ /* 0x008fea000383ffff */
[----:B------:R-:W-:Y:S05]  /*9490*/  BRA `(.L_x_132) ;  /* 0xffffffe800487947 */ /* 0x000fea000383ffff */
        .weak           $__internal_0_$__cuda_sm10x_tcgen05_guardrail_trap_col_being_dealloced_not_returned_by_alloc
        .type           $__internal_0_$__cuda_sm10x_tcgen05_guardrail_trap_col_being_dealloced_not_returned_by_alloc,@function
        .size           $__internal_0_$__cuda_sm10x_tcgen05_guardrail_trap_col_being_dealloced_not_returned_by_alloc,($__internal_1_$__cuda_sm10x_tcgen05_guardrail_trap_phase_invalid_during_alloc - $__internal_0_$__cuda_sm10x_tcgen05_guardrail_trap_col_being_dealloced_not_returned_by_alloc)
$__internal_0_$__cuda_sm10x_tcgen05_guardrail_trap_col_being_dealloced_not_returned_by_alloc:
[----:B------:R-:W-:Y:S05]  /*94a0*/  BPT.TRAP 0x1 ;  /* 0x000000040000795c */ /* 0x000fea0000300000 */
[----:B------:R-:W-:-:S04]  /*94b0*/  HFMA2 R3, -RZ, RZ, 0, 0 ;  /* 0x00000000ff037431 */ /* 0x000fc800000001ff */
[----:B------:R-:W-:Y:S05]  /*94c0*/  RET.REL.NODEC R2 `(_ZN7cutlass13device_kernelINS_4gemm6kernel13GemmUniversalIN4cute5tupleIJiiiiEEENS1_10collective13CollectiveMmaINS1_35MainloopSm100TmaUmmaWarpSpecializedILi8ELi2ELi4ENS5_IJNS4_1CILi4EEENSA_ILi2EEENSA_ILi1EEEEEEEENS5_IJNSA_ILi64EEENSA_ILi128EEENSA_ILi32EEEEEEfNS5_IJlSD_lEEEfSK_NS4_8TiledMMAINS4_8MMA_AtomIJNS4_17SM100_MMA_TF32_SSINS_10tfloat32_tESO_fLi64ELi128ELNS4_4UMMA5MajorE0ELSQ_0ELNSP_7ScaleInE0ELSR_0EEEEEENS4_6LayoutINS5_IJSD_SD_SD_EEENS5_IJNSA_ILi0EEESW_SW_EEEEENS5_IJNS4_10UnderscoreESZ_SZ_EEEEENS4_23SM90_TMA_LOAD_MULTICASTENS4_14ComposedLayoutINS4_7SwizzleILi3ELi4ELi3EEENS4_18smem_ptr_flag_bitsILi32EEENSU_INS5_IJNSA_ILi8EEESI_EEENS5_IJSI_SD_EEEEEEEvNS4_8identityES12_S1C_vS1D_EENS_8epilogue10collective18CollectiveEpilogueINS1F_23Sm100TmaWarpSpecializedILi4ELi2ELi16ELb1ELb0EEEJSJ_NS5_IJNSU_ISG_SD_EENSU_ISI_SD_EEEEEfSK_fSK_NS1F_6fusion15FusionCallbacksIS1J_NS1N_17LinearCombinationIffffLNS_15FloatRoundStyleE2EEESJ_S1M_JEEENS4_5SM1004TMEM4LOAD26SM100_TMEM_LOAD_16dp128b8xENS4_13SM90_TMA_LOADES1C_NS4_17SM75_U32x4_LDSM_NENS4_14SM90_TMA_STOREES1C_NS4_17SM90_U32x4_STSM_NENS4_39AutoVectorizingCopyWithAssumedAlignmentILi128EEEEEEvvEEEEvNT_6ParamsE) ;  /* 0xffffff6802cc7950 */ /* 0x000fea0003c3ffff */
        .weak           $__internal_1_$__cuda_sm10x_tcgen05_guardrail_trap_phase_invalid_during_alloc
        .type           $__internal_1_$__cuda_sm10x_tcgen05_guardrail_trap_phase_invalid_during_alloc,@function
        .size           $__internal_1_$__cuda_sm10x_tcgen05_guardrail_trap_phase_invalid_during_alloc,($__internal_2_$__cuda_sm10x_tcgen05_guardrail_trap_unallocated_columns_being_dealloced - $__internal_1_$__cuda_sm10x_tcgen05_guardrail_trap_phase_invalid_during_alloc)
$__internal_1_$__cuda_sm10x_tcgen05_guardrail_trap_phase_invalid_during_alloc:
[----:B------:R-:W-:Y:S05]  /*94d0*/  BPT.TRAP 0x1 ;  /* 0x000000040000795c */ /* 0x000fea0000300000 */
[----:B------:R-:W-:-:S04]  /*94e0*/  MOV R5, 0x0 ;  /* 0x0000000000057802 */ /* 0x000fc80000000f00 */
[----:B------:R-:W-:Y:S05]  /*94f0*/  RET.REL.NODEC R4 `(_ZN7cutlass13device_kernelINS_4gemm6kernel13GemmUniversalIN4cute5tupleIJiiiiEEENS1_10collective13CollectiveMmaINS1_35MainloopSm100TmaUmmaWarpSpecializedILi8ELi2ELi4ENS5_IJNS4_1CILi4EEENSA_ILi2EEENSA_ILi1EEEEEEEENS5_IJNSA_ILi64EEENSA_ILi128EEENSA_ILi32EEEEEEfNS5_IJlSD_lEEEfSK_NS4_8TiledMMAINS4_8MMA_AtomIJNS4_17SM100_MMA_TF32_SSINS_10tfloat32_tESO_fLi64ELi128ELNS4_4UMMA5MajorE0ELSQ_0ELNSP_7ScaleInE0ELSR_0EEEEEENS4_6LayoutINS5_IJSD_SD_SD_EEENS5_IJNSA_ILi0EEESW_SW_EEEEENS5_IJNS4_10UnderscoreESZ_SZ_EEEEENS4_23SM90_TMA_LOAD_MULTICASTENS4_14ComposedLayoutINS4_7SwizzleILi3ELi4ELi3EEENS4_18smem_ptr_flag_bitsILi32EEENSU_INS5_IJNSA_ILi8EEESI_EEENS5_IJSI_SD_EEEEEEEvNS4_8identityES12_S1C_vS1D_EENS_8epilogue10collective18CollectiveEpilogueINS1F_23Sm100TmaWarpSpecializedILi4ELi2ELi16ELb1ELb0EEEJSJ_NS5_IJNSU_ISG_SD_EENSU_ISI_SD_EEEEEfSK_fSK_NS1F_6fusion15FusionCallbacksIS1J_NS1N_17LinearCombinationIffffLNS_15FloatRoundStyleE2EEESJ_S1M_JEEENS4_5SM1004TMEM4LOAD26SM100_TMEM_LOAD_16dp128b8xENS4_13SM90_TMA_LOADES1C_NS4_17SM75_U32x4_LDSM_NENS4_14SM90_TMA_STOREES1C_NS4_17SM90_U32x4_STSM_NENS4_39AutoVectorizingCopyWithAssumedAlignmentILi128EEEEEEvvEEEEvNT_6ParamsE) ;  /* 0xffffff6804c07950 */ /* 0x000fea0003c3ffff */
        .weak           $__internal_2_$__cuda_sm10x_tcgen05_guardrail_trap_unallocated_columns_being_dealloced
        .type           $__internal_2_$__cuda_sm10x_tcgen05_guardrail_trap_unallocated_columns_being_dealloced,@function
        .size           $__internal_2_$__cuda_sm10x_tcgen05_guardrail_trap_unallocated_columns_being_dealloced,(.L_x_196 - $__internal_2_$__cuda_sm10x_tcgen05_guardrail_trap_unallocated_columns_being_dealloced)
$__internal_2_$__cuda_sm10x_tcgen05_guardrail_trap_unallocated_columns_being_dealloced:
[----:B------:R-:W-:Y:S05]  /*9500*/  BPT.TRAP 0x1 ;  /* 0x000000040000795c */ /* 0x000fea0000300000 */
[----:B------:R-:W-:-:S04]  /*9510*/  HFMA2 R3, -RZ, RZ, 0, 0 ;  /* 0x00000000ff037431 */ /* 0x000fc800000001ff */
[----:B------:R-:W-:Y:S05]  /*9520*/  RET.REL.NODEC R2 `(_ZN7cutlass13device_kernelINS_4gemm6kernel13GemmUniversalIN4cute5tupleIJiiiiEEENS1_10collective13CollectiveMmaINS1_35MainloopSm100TmaUmmaWarpSpecializedILi8ELi2ELi4ENS5_IJNS4_1CILi4EEENSA_ILi2EEENSA_ILi1EEEEEEEENS5_IJNSA_ILi64EEENSA_ILi128EEENSA_ILi32EEEEEEfNS5_IJlSD_lEEEfSK_NS4_8TiledMMAINS4_8MMA_AtomIJNS4_17SM100_MMA_TF32_SSINS_10tfloat32_tESO_fLi64ELi128ELNS4_4UMMA5MajorE0ELSQ_0ELNSP_7ScaleInE0ELSR_0EEEEEENS4_6LayoutINS5_IJSD_SD_SD_EEENS5_IJNSA_ILi0EEESW_SW_EEEEENS5_IJNS4_10UnderscoreESZ_SZ_EEEEENS4_23SM90_TMA_LOAD_MULTICASTENS4_14ComposedLayoutINS4_7SwizzleILi3ELi4ELi3EEENS4_18smem_ptr_flag_bitsILi32EEENSU_INS5_IJNSA_ILi8EEESI_EEENS5_IJSI_SD_EEEEEEEvNS4_8identityES12_S1C_vS1D_EENS_8epilogue10collective18CollectiveEpilogueINS1F_23Sm100TmaWarpSpecializedILi4ELi2ELi16ELb1ELb0EEEJSJ_NS5_IJNSU_ISG_SD_EENSU_ISI_SD_EEEEEfSK_fSK_NS1F_6fusion15FusionCallbacksIS1J_NS1N_17LinearCombinationIffffLNS_15FloatRoundStyleE2EEESJ_S1M_JEEENS4_5SM1004TMEM4LOAD26SM100_TMEM_LOAD_16dp128b8xENS4_13SM90_TMA_LOADES1C_NS4_17SM75_U32x4_LDSM_NENS4_14SM90_TMA_STOREES1C_NS4_17SM90_U32x4_STSM_NENS4_39AutoVectorizingCopyWithAssumedAlignmentILi128EEEEEEvvEEEEvNT_6ParamsE) ;  /* 0xffffff6802b47950 */ /* 0x000fea0003c3ffff */
.L_x_195:
[----:B------:R-:W-:-:S00]  /*9530*/  BRA `(.L_x_195) ;  /* 0xfffffffc00fc7947 */ /* 0x000fc0000383ffff */
[----:B------:R-:W-:-:S00]  /*9540*/  NOP ;  /* 0x0000000000007918 */ /* 0x000fc00000000000 */
        /* <DEDUP_REMOVED lines=11> */
.L_x_196:


//--------------------- .nv.global.init           --------------------------
	.section	.nv.global.init,"aw",@progbits
.nv.global.init:
	.type		$str$27,@object
	.size		$str$27,($str$28 - $str$27)
$str$27:
        /*0000*/ 	.byte	0x28, 0x61, 0x64, 0x64, 0x72, 0x65, 0x73, 0x73, 0x20, 0x26, 0x20, 0x6d, 0x61, 0x73, 0x6b, 0x29
        /*0010*/ 	.byte	0x20, 0x3d, 0x3d, 0x20, 0x30, 0x00
	.type		$str$28,@object
	.size		$str$28,($str$26 - $str$28)
$str$28:
        /*0016*/ 	.byte	0x2f, 0x74, 0x6d, 0x70, 0x2f, 0x63, 0x75, 0x74, 0x6c, 0x61, 0x73, 0x73, 0x5f, 0x73, 0x77, 0x65
        /*0026*/ 	.byte	0x65, 0x70, 0x5f, 0x73, 0x72, 0x63, 0x2f, 0x69, 0x6e, 0x63, 0x6c, 0x75, 0x64, 0x65, 0x2f, 0x63
        /*0036*/ 	.byte	0x75, 0x74, 0x65, 0x2f, 0x70, 0x6f, 0x69, 0x6e, 0x74, 0x65, 0x72, 0x5f, 0x66, 0x6c, 0x61, 0x67
        /*0046*/ 	.byte	0x67, 0x65, 0x64, 0x2e, 0x68, 0x70, 0x70, 0x00
	.type		$str$26,@object
	.size		$str$26,($str$25 - $str$26)
$str$26:
        /*004e*/ 	.byte	0x2f, 0x74, 0x6d, 0x70, 0x2f, 0x63, 0x75, 0x74, 0x6c, 0x61, 0x73, 0x73, 0x5f, 0x73, 0x77, 0x65
        /*005e*/ 	.byte	0x65, 0x70, 0x5f, 0x73, 0x72, 0x63, 0x2f, 0x69, 0x6e, 0x63, 0x6c, 0x75, 0x64, 0x65, 0x2f, 0x63
        /*006e*/ 	.byte	0x75, 0x74, 0x65, 0x2f, 0x61, 0x74, 0x6f, 0x6d, 0x2f, 0x63, 0x6f, 0x70, 0x79, 0x5f, 0x74, 0x72
        /*007e*/ 	.byte	0x61, 0x69, 0x74, 0x73, 0x5f, 0x73, 0x6d, 0x31, 0x30, 0x30, 0x2e, 0x68, 0x70, 0x70, 0x00
	.type		$str$25,@object
	.size		$str$25,(__unnamed_1 - $str$25)
$str$25:
        /*008d*/ 	.byte	0x28, 0x28, 0x75, 0x69, 0x6e, 0x74, 0x33, 0x32, 0x5f, 0x74, 0x28, 0x74, 0x68, 0x72, 0x65, 0x61
        /*009d*/ 	.byte	0x64, 0x49, 0x64, 0x78, 0x2e, 0x78, 0x29, 0x20, 0x2f, 0x20, 0x33, 0x32, 0x29, 0x20, 0x25, 0x20
        /*00ad*/ 	.byte	0x34, 0x29, 0x20, 0x3d, 0x3d, 0x20, 0x28, 0x28, 0x28, 0x74, 0x6d, 0x65, 0x6d, 0x5f, 0x61, 0x64
        /*00bd*/ 	.byte	0x64, 0x72, 0x20, 0x3e, 0x3e, 0x20, 0x31, 0x36, 0x29, 0x20, 0x2f, 0x20, 0x33, 0x32, 0x29, 0x20
        /*00cd*/ 	.byte	0x25, 0x20, 0x34, 0x29, 0x00
	.type		__unnamed_1,@object
	.size		__unnamed_1,(__unnamed_2 - __unnamed_1)
__unnamed_1:
        /*00d2*/ 	.byte	0x61, 0x75, 0x74, 0x6f, 0x20, 0x63, 0x75, 0x74, 0x65, 0x3a, 0x3a, 0x61, 0x73, 0x5f, 0x70, 0x6f
        /* <DEDUP_REMOVED lines=23> */
        /*0252*/ 	.byte	0x3c, 0x32, 0x30, 0x34, 0x38, 0x3e, 0x3e, 0x3e, 0x3e, 0x5d, 0x00
	.type		__unnamed_2,@object
	.size		__unnamed_2,(.L_2 - __unnamed_2)
__unnamed_2:
        /* <DEDUP_REMOVED lines=45> */
        /*052d*/ 	.byte	0x3e, 0x3e, 0x3e, 0x5d, 0x00
.L_2:


//--------------------- .nv.shared._ZN7cutlass13device_kernelINS_4gemm6kernel13GemmUniversalIN4cute5tupleIJiiiiEEENS1_10collective13CollectiveMmaINS1_35MainloopSm100TmaUmmaWarpSpecializedILi8ELi2ELi4ENS5_IJNS4_1CILi4EEENSA_ILi2EEENSA_ILi1EEEEEEEENS5_IJNSA_ILi64EEENSA_ILi128EEENSA_ILi32EEEEEEfNS5_IJlSD_lEEEfSK_NS4_8TiledMMAINS4_8MMA_AtomIJNS4_17SM100_MMA_TF32_SSINS_10tfloat32_tESO_fLi64ELi128ELNS4_4UMMA5MajorE0ELSQ_0ELNSP_7ScaleInE0ELSR_0EEEEEENS4_6LayoutINS5_IJSD_SD_SD_EEENS5_IJNSA_ILi0EEESW_SW_EEEEENS5_IJNS4_10UnderscoreESZ_SZ_EEEEENS4_23SM90_TMA_LOAD_MULTICASTENS4_14ComposedLayoutINS4_7SwizzleILi3ELi4ELi3EEENS4_18smem_ptr_flag_bitsILi32EEENSU_INS5_IJNSA_ILi8EEESI_EEENS5_IJSI_SD_EEEEEEEvNS4_8identityES12_S1C_vS1D_EENS_8epilogue10collective18CollectiveEpilogueINS1F_23Sm100TmaWarpSpecializedILi4ELi2ELi16ELb1ELb0EEEJSJ_NS5_IJNSU_ISG_SD_EENSU_ISI_SD_EEEEEfSK_fSK_NS1F_6fusion15FusionCallbacksIS1J_NS1N_17LinearCombinationIffffLNS_15FloatRoundStyleE2EEESJ_S1M_JEEENS4_5SM1004TMEM4LOAD26SM100_TMEM_LOAD_16dp128b8xENS4_13SM90_TMA_LOADES1C_NS4_17SM75_U32x4_LDSM_NENS4_14SM90_TMA_STOREES1C_NS4_17SM90_U32x4_STSM_NENS4_39AutoVectorizingCopyWithAssumedAlignmentILi128EEEEEEvvEEEEvNT_6ParamsE --------------------------
	.section	.nv.shared._ZN7cutlass13device_kernelINS_4gemm6kernel13GemmUniversalIN4cute5tupleIJiiiiEEENS1_10collective13CollectiveMmaINS1_35MainloopSm100TmaUmmaWarpSpecializedILi8ELi2ELi4ENS5_IJNS4_1CILi4EEENSA_ILi2EEENSA_ILi1EEEEEEEENS5_IJNSA_ILi64EEENSA_ILi128EEENSA_ILi32EEEEEEfNS5_IJlSD_lEEEfSK_NS4_8TiledMMAINS4_8MMA_AtomIJNS4_17SM100_MMA_TF32_SSINS_10tfloat32_tESO_fLi64ELi128ELNS4_4UMMA5MajorE0ELSQ_0ELNSP_7ScaleInE0ELSR_0EEEEEENS4_6LayoutINS5_IJSD_SD_SD_EEENS5_IJNSA_ILi0EEESW_SW_EEEEENS5_IJNS4_10UnderscoreESZ_SZ_EEEEENS4_23SM90_TMA_LOAD_MULTICASTENS4_14ComposedLayoutINS4_7SwizzleILi3ELi4ELi3EEENS4_18smem_ptr_flag_bitsILi32EEENSU_INS5_IJNSA_ILi8EEESI_EEENS5_IJSI_SD_EEEEEEEvNS4_8identityES12_S1C_vS1D_EENS_8epilogue10collective18CollectiveEpilogueINS1F_23Sm100TmaWarpSpecializedILi4ELi2ELi16ELb1ELb0EEEJSJ_NS5_IJNSU_ISG_SD_EENSU_ISI_SD_EEEEEfSK_fSK_NS1F_6fusion15FusionCallbacksIS1J_NS1N_17LinearCombinationIffffLNS_15FloatRoundStyleE2EEESJ_S1M_JEEENS4_5SM1004TMEM4LOAD26SM100_TMEM_LOAD_16dp128b8xENS4_13SM90_TMA_LOADES1C_NS4_17SM75_U32x4_LDSM_NENS4_14SM90_TMA_STOREES1C_NS4_17SM90_U32x4_STSM_NENS4_39AutoVectorizingCopyWithAssumedAlignmentILi128EEEEEEvvEEEEvNT_6ParamsE,"aw",@nobits
	.sectionflags	@""
	.align	16
	.zero		1024


//--------------------- .nv.shared.reserved.0     --------------------------
	.section	.nv.shared.reserved.0,"aw",@nobits
	.weak		__nv_reservedSMEM_offset_0_alias
	.size		__nv_reservedSMEM_offset_0_alias, 0, 64
	.other		__nv_reservedSMEM_offset_0_alias,@"STO_CUDA_RESERVED_SHARED STV_DEFAULT"
__nv_reservedSMEM_offset_0_alias:
	.zero		0
.nv.shared.reserved.0:
	.zero		64
	.weak		__nv_reservedSMEM_tcgen05_partition
	.type		__nv_reservedSMEM_tcgen05_partition,@object
	.size		__nv_reservedSMEM_tcgen05_partition,(.L_0 - __nv_reservedSMEM_tcgen05_partition)
__nv_reservedSMEM_tcgen05_partition:
	.zero		32
.L_0:


//--------------------- .nv.global                --------------------------
	.section	.nv.global,"aw",@nobits
.nv.global:
	.type		_ZN40_INTERNAL_a54f6a32_4_k_cu_d7c3feeb_295714cute1_E,@object
	.size		_ZN40_INTERNAL_a54f6a32_4_k_cu_d7c3feeb_295714cute1_E,(_ZN40_INTERNAL_a54f6a32_4_k_cu_d7c3feeb_295714cuda3std3__45__cpo6cbeginE - _ZN40_INTERNAL_a54f6a32_4_k_cu_d7c3feeb_295714cute1_E)
_ZN40_INTERNAL_a54f6a32_4_k_cu_d7c3feeb_295714cute1_E:
	.zero		1
	.type		_ZN40_INTERNAL_a54f6a32_4_k_cu_d7c3feeb_295714cuda3std3__45__cpo6cbeginE,@object
	.size		_ZN40_INTERNAL_a54f6a32_4_k_cu_d7c3feeb_295714cuda3std3__45__cpo6cbeginE,(_ZN40_INTERNAL_a54f6a32_4_k_cu_d7c3feeb_295714cuda3std3__48in_placeE - _ZN40_INTERNAL_a54f6a32_4_k_cu_d7c3feeb_295714cuda3std3__45__cpo6cbeginE)
_ZN40_INTERNAL_a54f6a32_4_k_cu_d7c3feeb_295714cuda3std3__45__cpo6cbeginE:
	.zero		1
	.type		_ZN40_INTERNAL_a54f6a32_4_k_cu_d7c3feeb_295714cuda3std3__48in_placeE,@object
	.size		_ZN40_INTERNAL_a54f6a32_4_k_cu_d7c3feeb_295714cuda3std3__48in_placeE,(_ZN40_INTERNAL_a54f6a32_4_k_cu_d7c3feeb_295714cuda3std6ranges3__45__cpo9iter_moveE - _ZN40_INTERNAL_a54f6a32_4_k_cu_d7c3feeb_295714cuda3std3__48in_placeE)
_ZN40_INTERNAL_a54f6a32_4_k_cu_d7c3feeb_295714cuda3std3__48in_placeE:
	.zero		1
	.type		_ZN40_INTERNAL_a54f6a32_4_k_cu_d7c3feeb_295714cuda3std6ranges3__45__cpo9iter_moveE,@object
	.size		_ZN40_INTERNAL_a54f6a32_4_k_cu_d7c3feeb_295714cuda3std6ranges3__45__cpo9iter_moveE,(_ZN40_INTERNAL_a54f6a32_4_k_cu_d7c3feeb_295714cuda3std3__45__cpo5beginE - _ZN40_INTERNAL_a54f6a32_4_k_cu_d7c3feeb_295714cuda3std6ranges3__45__cpo9iter_moveE)
_ZN40_INTERNAL_a54f6a32_4_k_cu_d7c3feeb_295714cuda3std6ranges3__45__cpo9iter_moveE:
	.zero		1
	.type		_ZN40_INTERNAL_a54f6a32_4_k_cu_d7c3feeb_295714cuda3std3__45__cpo5beginE,@object
	.size		_ZN40_INTERNAL_a54f6a32_4_k_cu_d7c3feeb_295714cuda3std3__45__cpo5beginE,(_ZN40_INTERNAL_a54f6a32_4_k_cu_d7c3feeb_295714cuda3std3__442_GLOBAL__N__a54f6a32_4_k_cu_d7c3feeb_295716ignoreE - _ZN40_INTERNAL_a54f6a32_4_k_cu_d7c3feeb_295714cuda3std3__45__cpo5beginE)
_ZN40_INTERNAL_a54f6a32_4_k_cu_d7c3feeb_295714cuda3std3__45__cpo5beginE:
	.zero		1
	.type		_ZN40_INTERNAL_a54f6a32_4_k_cu_d7c3feeb_295714cuda3std3__442_GLOBAL__N__a54f6a32_4_k_cu_d7c3feeb_295716ignoreE,@object
	.size		_ZN40_INTERNAL_a54f6a32_4_k_cu_d7c3feeb_295714cuda3std3__442_GLOBAL__N__a54f6a32_4_k_cu_d7c3feeb_295716ignoreE,(_ZN40_INTERNAL_a54f6a32_4_k_cu_d7c3feeb_295714cute7productE - _ZN40_INTERNAL_a54f6a32_4_k_cu_d7c3feeb_295714cuda3std3__442_GLOBAL__N__a54f6a32_4_k_cu_d7c3feeb_295716ignoreE)
_ZN40_INTERNAL_a54f6a32_4_k_cu_d7c3feeb_295714cuda3std3__442_GLOBAL__N__a54f6a32_4_k_cu_d7c3feeb_295716ignoreE:
	.zero		1
	.type		_ZN40_INTERNAL_a54f6a32_4_k_cu_d7c3feeb_295714cute7productE,@object
	.size		_ZN40_INTERNAL_a54f6a32_4_k_cu_d7c3feeb_295714cute7productE,(_ZN40_INTERNAL_a54f6a32_4_k_cu_d7c3feeb_295714cuda3std3__45__cpo3endE - _ZN40_INTERNAL_a54f6a32_4_k_cu_d7c3feeb_295714cute7productE)
_ZN40_INTERNAL_a54f6a32_4_k_cu_d7c3feeb_295714cute7productE:
	.zero		1
	.type		_ZN40_INTERNAL_a54f6a32_4_k_cu_d7c3feeb_295714cuda3std3__45__cpo3endE,@object
	.size		_ZN40_INTERNAL_a54f6a32_4_k_cu_d7c3feeb_295714cuda3std3__45__cpo3endE,(_ZN40_INTERNAL_a54f6a32_4_k_cu_d7c3feeb_295714cuda3std3__419piecewise_constructE - _ZN40_INTERNAL_a54f6a32_4_k_cu_d7c3feeb_295714cuda3std3__45__cpo3endE)
_ZN40_INTERNAL_a54f6a32_4_k_cu_d7c3feeb_295714cuda3std3__45__cpo3endE:
	.zero		1
	.type		_ZN40_INTERNAL_a54f6a32_4_k_cu_d7c3feeb_295714cuda3std3__419piecewise_constructE,@object
	.size		_ZN40_INTERNAL_a54f6a32_4_k_cu_d7c3feeb_295714cuda3std3__419piecewise_constructE,(_ZN40_INTERNAL_a54f6a32_4_k_cu_d7c3feeb_295714cuda3std3__45__cpo4cendE - _ZN40_INTERNAL_a54f6a32_4_k_cu_d7c3feeb_295714cuda3std3__419piecewise_constructE)
_ZN40_INTERNAL_a54f6a32_4_k_cu_d7c3feeb_295714cuda3std3__419piecewise_constructE:
	.zero		1
	.type		_ZN40_INTERNAL_a54f6a32_4_k_cu_d7c3feeb_295714cuda3std3__45__cpo4cendE,@object
	.size		_ZN40_INTERNAL_a54f6a32_4_k_cu_d7c3feeb_295714cuda3std3__45__cpo4cendE,(_ZN40_INTERNAL_a54f6a32_4_k_cu_d7c3feeb_295714cuda3std6ranges3__45__cpo4swapE - _ZN40_INTERNAL_a54f6a32_4_k_cu_d7c3feeb_295714cuda3std3__45__cpo4cendE)
_ZN40_INTERNAL_a54f6a32_4_k_cu_d7c3feeb_295714cuda3std3__45__cpo4cendE:
	.zero		1
	.type		_ZN40_INTERNAL_a54f6a32_4_k_cu_d7c3feeb_295714cuda3std6ranges3__45__cpo4swapE,@object
	.size		_ZN40_INTERNAL_a54f6a32_4_k_cu_d7c3feeb_295714cuda3std6ranges3__45__cpo4swapE,(.L_10 - _ZN40_INTERNAL_a54f6a32_4_k_cu_d7c3feeb_295714cuda3std6ranges3__45__cpo4swapE)
_ZN40_INTERNAL_a54f6a32_4_k_cu_d7c3feeb_295714cuda3std6ranges3__45__cpo4swapE:
	.zero		1
.L_10:


//--------------------- .nv.constant0._ZN7cutlass13device_kernelINS_4gemm6kernel13GemmUniversalIN4cute5tupleIJiiiiEEENS1_10collective13CollectiveMmaINS1_35MainloopSm100TmaUmmaWarpSpecializedILi8ELi2ELi4ENS5_IJNS4_1CILi4EEENSA_ILi2EEENSA_ILi1EEEEEEEENS5_IJNSA_ILi64EEENSA_ILi128EEENSA_ILi32EEEEEEfNS5_IJlSD_lEEEfSK_NS4_8TiledMMAINS4_8MMA_AtomIJNS4_17SM100_MMA_TF32_SSINS_10tfloat32_tESO_fLi64ELi128ELNS4_4UMMA5MajorE0ELSQ_0ELNSP_7ScaleInE0ELSR_0EEEEEENS4_6LayoutINS5_IJSD_SD_SD_EEENS5_IJNSA_ILi0EEESW_SW_EEEEENS5_IJNS4_10UnderscoreESZ_SZ_EEEEENS4_23SM90_TMA_LOAD_MULTICASTENS4_14ComposedLayoutINS4_7SwizzleILi3ELi4ELi3EEENS4_18smem_ptr_flag_bitsILi32EEENSU_INS5_IJNSA_ILi8EEESI_EEENS5_IJSI_SD_EEEEEEEvNS4_8identityES12_S1C_vS1D_EENS_8epilogue10collective18CollectiveEpilogueINS1F_23Sm100TmaWarpSpecializedILi4ELi2ELi16ELb1ELb0EEEJSJ_NS5_IJNSU_ISG_SD_EENSU_ISI_SD_EEEEEfSK_fSK_NS1F_6fusion15FusionCallbacksIS1J_NS1N_17LinearCombinationIffffLNS_15FloatRoundStyleE2EEESJ_S1M_JEEENS4_5SM1004TMEM4LOAD26SM100_TMEM_LOAD_16dp128b8xENS4_13SM90_TMA_LOADES1C_NS4_17SM75_U32x4_LDSM_NENS4_14SM90_TMA_STOREES1C_NS4_17SM90_U32x4_STSM_NENS4_39AutoVectorizingCopyWithAssumedAlignmentILi128EEEEEEvvEEEEvNT_6ParamsE --------------------------
	.section	.nv.constant0._ZN7cutlass13device_kernelINS_4gemm6kernel13GemmUniversalIN4cute5tupleIJiiiiEEENS1_10collective13CollectiveMmaINS1_35MainloopSm100TmaUmmaWarpSpecializedILi8ELi2ELi4ENS5_IJNS4_1CILi4EEENSA_ILi2EEENSA_ILi1EEEEEEEENS5_IJNSA_ILi64EEENSA_ILi128EEENSA_ILi32EEEEEEfNS5_IJlSD_lEEEfSK_NS4_8TiledMMAINS4_8MMA_AtomIJNS4_17SM100_MMA_TF32_SSINS_10tfloat32_tESO_fLi64ELi128ELNS4_4UMMA5MajorE0ELSQ_0ELNSP_7ScaleInE0ELSR_0EEEEEENS4_6LayoutINS5_IJSD_SD_SD_EEENS5_IJNSA_ILi0EEESW_SW_EEEEENS5_IJNS4_10UnderscoreESZ_SZ_EEEEENS4_23SM90_TMA_LOAD_MULTICASTENS4_14ComposedLayoutINS4_7SwizzleILi3ELi4ELi3EEENS4_18smem_ptr_flag_bitsILi32EEENSU_INS5_IJNSA_ILi8EEESI_EEENS5_IJSI_SD_EEEEEEEvNS4_8identityES12_S1C_vS1D_EENS_8epilogue10collective18CollectiveEpilogueINS1F_23Sm100TmaWarpSpecializedILi4ELi2ELi16ELb1ELb0EEEJSJ_NS5_IJNSU_ISG_SD_EENSU_ISI_SD_EEEEEfSK_fSK_NS1F_6fusion15FusionCallbacksIS1J_NS1N_17LinearCombinationIffffLNS_15FloatRoundStyleE2EEESJ_S1M_JEEENS4_5SM1004TMEM4LOAD26SM100_TMEM_LOAD_16dp128b8xENS4_13SM90_TMA_LOADES1C_NS4_17SM75_U32x4_LDSM_NENS4_14SM90_TMA_STOREES1C_NS4_17SM90_U32x4_STSM_NENS4_39AutoVectorizingCopyWithAssumedAlignmentILi128EEEEEEvvEEEEvNT_6ParamsE,"a",@progbits
	.sectionflags	@""
	.align	4
.nv.constant0._ZN7cutlass13device_kernelINS_4gemm6kernel13GemmUniversalIN4cute5tupleIJiiiiEEENS1_10collective13CollectiveMmaINS1_35MainloopSm100TmaUmmaWarpSpecializedILi8ELi2ELi4ENS5_IJNS4_1CILi4EEENSA_ILi2EEENSA_ILi1EEEEEEEENS5_IJNSA_ILi64EEENSA_ILi128EEENSA_ILi32EEEEEEfNS5_IJlSD_lEEEfSK_NS4_8TiledMMAINS4_8MMA_AtomIJNS4_17SM100_MMA_TF32_SSINS_10tfloat32_tESO_fLi64ELi128ELNS4_4UMMA5MajorE0ELSQ_0ELNSP_7ScaleInE0ELSR_0EEEEEENS4_6LayoutINS5_IJSD_SD_SD_EEENS5_IJNSA_ILi0EEESW_SW_EEEEENS5_IJNS4_10UnderscoreESZ_SZ_EEEEENS4_23SM90_TMA_LOAD_MULTICASTENS4_14ComposedLayoutINS4_7SwizzleILi3ELi4ELi3EEENS4_18smem_ptr_flag_bitsILi32EEENSU_INS5_IJNSA_ILi8EEESI_EEENS5_IJSI_SD_EEEEEEEvNS4_8identityES12_S1C_vS1D_EENS_8epilogue10collective18CollectiveEpilogueINS1F_23Sm100TmaWarpSpecializedILi4ELi2ELi16ELb1ELb0EEEJSJ_NS5_IJNSU_ISG_SD_EENSU_ISI_SD_EEEEEfSK_fSK_NS1F_6fusion15FusionCallbacksIS1J_NS1N_17LinearCombinationIffffLNS_15FloatRoundStyleE2EEESJ_S1M_JEEENS4_5SM1004TMEM4LOAD26SM100_TMEM_LOAD_16dp128b8xENS4_13SM90_TMA_LOADES1C_NS4_17SM75_U32x4_LDSM_NENS4_14SM90_TMA_STOREES1C_NS4_17SM90_U32x4_STSM_NENS4_39AutoVectorizingCopyWithAssumedAlignmentILi128EEEEEEvvEEEEvNT_6ParamsE:
	.zero		2944


//--------------------- SYMBOLS --------------------------

	.type		.nv.reservedSmem.offset0,@object
	.size		.nv.reservedSmem.offset0,0x4
	.type		.nv.reservedSmem.cap,@object
	.size		.nv.reservedSmem.cap,0x4
	.type		__assertfail,@function
